	.target	sm_103a

	.elftype	@"ET_EXEC"


//--------------------- .note.nv.tkinfo           --------------------------
	.section	.note.nv.tkinfo,"",@"SHT_NOTE"
	.sectionflags	@"SHF_NOTE_NV_TKINFO"
	.tkinfo
        /*0018*/ 	.word	0x00000002
        /*0030*/ 	.string	""
        /*0030*/ 	.string	"ptxas"
        /*0030*/ 	.string	"Cuda compilation tools, release 13.0, V13.0.88"
        /*0030*/ 	.string	"Build cuda_13.0.r13.0/compiler.36424714_0"
        /*0030*/ 	.string	"-arch sm_103a -m 64 "



//--------------------- .note.nv.cuinfo           --------------------------
	.section	.note.nv.cuinfo,"",@"SHT_NOTE"
	.sectionflags	@"SHF_NOTE_NV_CUINFO"
        /*0018*/ 	.short	0x0002
        /*001a*/ 	.short	0x0067
        /*001c*/ 	.short	0x0082
	.zero		2


//--------------------- .nv.info                  --------------------------
	.section	.nv.info,"",@"SHT_CUDA_INFO"
	.align	4


	//----- nvinfo : EIATTR_REGCOUNT
	.align		4
        /*0000*/ 	.byte	0x04, 0x2f
        /*0002*/ 	.short	(.L_12 - .L_11)
	.align		4
.L_11:
        /*0004*/ 	.word	index@(_ZN7cutlass13device_kernelIN5flash11enable_sm90INS1_16FlashAttnFwdSm90INS1_25CollectiveMainloopFwdSm90ILi2EN4cute5tupleIJNS5_1CILi1EEES8_S8_EEENS6_IJNS7_ILi128EEESA_NS7_ILi192EEEEEELi128ENS_10bfloat16_tEfNS_4arch4Sm90ELb1ELb0ELb0ELb1ELb0ELb1ELb0ELb1ELb1ELb1ELb1ELb0EEENS1_21CollectiveEpilogueFwdINS6_IJSA_SA_SA_EEES9_SD_SF_Li256ELb1ELb1ELb1ELb0EEENS1_36VarlenDynamicPersistentTileSchedulerILi128ELi128ELi256ELi128ELb1ELb1ELb1ELb1ELb1ELb1EEEEEEEEEvNT_6ParamsE)
        /*0008*/ 	.word	0x00000004


	//----- nvinfo : EIATTR_FRAME_SIZE
	.align		4
.L_12:
        /*000c*/ 	.byte	0x04, 0x11
        /*000e*/ 	.short	(.L_14 - .L_13)
	.align		4
.L_13:
        /*0010*/ 	.word	index@(_ZN7cutlass13device_kernelIN5flash11enable_sm90INS1_16FlashAttnFwdSm90INS1_25CollectiveMainloopFwdSm90ILi2EN4cute5tupleIJNS5_1CILi1EEES8_S8_EEENS6_IJNS7_ILi128EEESA_NS7_ILi192EEEEEELi128ENS_10bfloat16_tEfNS_4arch4Sm90ELb1ELb0ELb0ELb1ELb0ELb1ELb0ELb1ELb1ELb1ELb1ELb0EEENS1_21CollectiveEpilogueFwdINS6_IJSA_SA_SA_EEES9_SD_SF_Li256ELb1ELb1ELb1ELb0EEENS1_36VarlenDynamicPersistentTileSchedulerILi128ELi128ELi256ELi128ELb1ELb1ELb1ELb1ELb1ELb1EEEEEEEEEvNT_6ParamsE)
        /*0014*/ 	.word	0x00000000


	//----- nvinfo : EIATTR_REGCOUNT
	.align		4
.L_14:
        /*0018*/ 	.byte	0x04, 0x2f
        /*001a*/ 	.short	(.L_16 - .L_15)
	.align		4
.L_15:
        /*001c*/ 	.word	index@(_ZN7cutlass13device_kernelIN5flash11enable_sm90INS1_16FlashAttnFwdSm90INS1_25CollectiveMainloopFwdSm90ILi2EN4cute5tupleIJNS5_1CILi1EEES8_S8_EEENS6_IJNS7_ILi128EEESA_NS7_ILi192EEEEEELi128ENS_10bfloat16_tEfNS_4arch4Sm90ELb1ELb0ELb0ELb1ELb0ELb0ELb0ELb1ELb1ELb1ELb1ELb0EEENS1_21CollectiveEpilogueFwdINS6_IJSA_SA_SA_EEES9_SD_SF_Li256ELb1ELb1ELb1ELb0EEENS1_36VarlenDynamicPersistentTileSchedulerILi128ELi128ELi256ELi128ELb1ELb1ELb1ELb1ELb1ELb1EEEEEEEEEvNT_6ParamsE)
        /*0020*/ 	.word	0x00000004


	//----- nvinfo : EIATTR_FRAME_SIZE
	.align		4
.L_16:
        /*0024*/ 	.byte	0x04, 0x11
        /*0026*/ 	.short	(.L_18 - .L_17)
	.align		4
.L_17:
        /*0028*/ 	.word	index@(_ZN7cutlass13device_kernelIN5flash11enable_sm90INS1_16FlashAttnFwdSm90INS1_25CollectiveMainloopFwdSm90ILi2EN4cute5tupleIJNS5_1CILi1EEES8_S8_EEENS6_IJNS7_ILi128EEESA_NS7_ILi192EEEEEELi128ENS_10bfloat16_tEfNS_4arch4Sm90ELb1ELb0ELb0ELb1ELb0ELb0ELb0ELb1ELb1ELb1ELb1ELb0EEENS1_21CollectiveEpilogueFwdINS6_IJSA_SA_SA_EEES9_SD_SF_Li256ELb1ELb1ELb1ELb0EEENS1_36VarlenDynamicPersistentTileSchedulerILi128ELi128ELi256ELi128ELb1ELb1ELb1ELb1ELb1ELb1EEEEEEEEEvNT_6ParamsE)
        /*002c*/ 	.word	0x00000000


	//----- nvinfo : EIATTR_REGCOUNT
	.align		4
.L_18:
        /*0030*/ 	.byte	0x04, 0x2f
        /*0032*/ 	.short	(.L_20 - .L_19)
	.align		4
.L_19:
        /*0034*/ 	.word	index@(_ZN7cutlass13device_kernelIN5flash11enable_sm90INS1_16FlashAttnFwdSm90INS1_25CollectiveMainloopFwdSm90ILi2EN4cute5tupleIJNS5_1CILi1EEES8_S8_EEENS6_IJNS7_ILi128EEESA_NS7_ILi192EEEEEELi128ENS_10bfloat16_tEfNS_4arch4Sm90ELb1ELb0ELb0ELb0ELb0ELb0ELb0ELb1ELb1ELb1ELb1ELb0EEENS1_21CollectiveEpilogueFwdINS6_IJSA_SA_SA_EEES9_SD_SF_Li256ELb0ELb1ELb1ELb0EEENS1_19SingleTileSchedulerILb0ELb1ELb1ELi128EEEEEEEEEvNT_6ParamsE)
        /*0038*/ 	.word	0x00000004


	//----- nvinfo : EIATTR_FRAME_SIZE
	.align		4
.L_20:
        /*003c*/ 	.byte	0x04, 0x11
        /*003e*/ 	.short	(.L_22 - .L_21)
	.align		4
.L_21:
        /*0040*/ 	.word	index@(_ZN7cutlass13device_kernelIN5flash11enable_sm90INS1_16FlashAttnFwdSm90INS1_25CollectiveMainloopFwdSm90ILi2EN4cute5tupleIJNS5_1CILi1EEES8_S8_EEENS6_IJNS7_ILi128EEESA_NS7_ILi192EEEEEELi128ENS_10bfloat16_tEfNS_4arch4Sm90ELb1ELb0ELb0ELb0ELb0ELb0ELb0ELb1ELb1ELb1ELb1ELb0EEENS1_21CollectiveEpilogueFwdINS6_IJSA_SA_SA_EEES9_SD_SF_Li256ELb0ELb1ELb1ELb0EEENS1_19SingleTileSchedulerILb0ELb1ELb1ELi128EEEEEEEEEvNT_6ParamsE)
        /*0044*/ 	.word	0x00000000


	//----- nvinfo : EIATTR_REGCOUNT
	.align		4
.L_22:
        /*0048*/ 	.byte	0x04, 0x2f
        /*004a*/ 	.short	(.L_24 - .L_23)
	.align		4
.L_23:
        /*004c*/ 	.word	index@(_ZN7cutlass13device_kernelIN5flash11enable_sm90INS1_16FlashAttnFwdSm90INS1_25CollectiveMainloopFwdSm90ILi2EN4cute5tupleIJNS5_1CILi1EEES8_S8_EEENS6_IJNS7_ILi128EEENS7_ILi96EEENS7_ILi192EEEEEELi128ENS_10bfloat16_tEfNS_4arch4Sm90ELb0ELb1ELb0ELb1ELb0ELb1ELb0ELb1ELb1ELb1ELb1ELb0EEENS1_21CollectiveEpilogueFwdINS6_IJSA_SA_SB_EEES9_SE_SG_Li256ELb1ELb1ELb1ELb0EEENS1_36VarlenDynamicPersistentTileSchedulerILi128ELi96ELi256ELi128ELb1ELb1ELb1ELb1ELb0ELb1EEEEEEEEEvNT_6ParamsE)
        /*0050*/ 	.word	0x00000004


	//----- nvinfo : EIATTR_FRAME_SIZE
	.align		4
.L_24:
        /*0054*/ 	.byte	0x04, 0x11
        /*0056*/ 	.short	(.L_26 - .L_25)
	.align		4
.L_25:
        /*0058*/ 	.word	index@(_ZN7cutlass13device_kernelIN5flash11enable_sm90INS1_16FlashAttnFwdSm90INS1_25CollectiveMainloopFwdSm90ILi2EN4cute5tupleIJNS5_1CILi1EEES8_S8_EEENS6_IJNS7_ILi128EEENS7_ILi96EEENS7_ILi192EEEEEELi128ENS_10bfloat16_tEfNS_4arch4Sm90ELb0ELb1ELb0ELb1ELb0ELb1ELb0ELb1ELb1ELb1ELb1ELb0EEENS1_21CollectiveEpilogueFwdINS6_IJSA_SA_SB_EEES9_SE_SG_Li256ELb1ELb1ELb1ELb0EEENS1_36VarlenDynamicPersistentTileSchedulerILi128ELi96ELi256ELi128ELb1ELb1ELb1ELb1ELb0ELb1EEEEEEEEEvNT_6ParamsE)
        /*005c*/ 	.word	0x00000000


	//----- nvinfo : EIATTR_REGCOUNT
	.align		4
.L_26:
        /*0060*/ 	.byte	0x04, 0x2f
        /*0062*/ 	.short	(.L_28 - .L_27)
	.align		4
.L_27:
        /*0064*/ 	.word	index@(_ZN7cutlass13device_kernelIN5flash11enable_sm90INS1_16FlashAttnFwdSm90INS1_25CollectiveMainloopFwdSm90ILi2EN4cute5tupleIJNS5_1CILi1EEES8_S8_EEENS6_IJNS7_ILi128EEENS7_ILi96EEENS7_ILi192EEEEEELi128ENS_10bfloat16_tEfNS_4arch4Sm90ELb0ELb1ELb0ELb1ELb0ELb0ELb0ELb1ELb1ELb1ELb1ELb0EEENS1_21CollectiveEpilogueFwdINS6_IJSA_SA_SB_EEES9_SE_SG_Li256ELb1ELb1ELb1ELb0EEENS1_36VarlenDynamicPersistentTileSchedulerILi128ELi96ELi256ELi128ELb1ELb1ELb1ELb1ELb0ELb1EEEEEEEEEvNT_6ParamsE)
        /*0068*/ 	.word	0x00000004


	//----- nvinfo : EIATTR_FRAME_SIZE
	.align		4
.L_28:
        /*006c*/ 	.byte	0x04, 0x11
        /*006e*/ 	.short	(.L_30 - .L_29)
	.align		4
.L_29:
        /*0070*/ 	.word	index@(_ZN7cutlass13device_kernelIN5flash11enable_sm90INS1_16FlashAttnFwdSm90INS1_25CollectiveMainloopFwdSm90ILi2EN4cute5tupleIJNS5_1CILi1EEES8_S8_EEENS6_IJNS7_ILi128EEENS7_ILi96EEENS7_ILi192EEEEEELi128ENS_10bfloat16_tEfNS_4arch4Sm90ELb0ELb1ELb0ELb1ELb0ELb0ELb0ELb1ELb1ELb1ELb1ELb0EEENS1_21CollectiveEpilogueFwdINS6_IJSA_SA_SB_EEES9_SE_SG_Li256ELb1ELb1ELb1ELb0EEENS1_36VarlenDynamicPersistentTileSchedulerILi128ELi96ELi256ELi128ELb1ELb1ELb1ELb1ELb0ELb1EEEEEEEEEvNT_6ParamsE)
        /*0074*/ 	.word	0x00000000


	//----- nvinfo : EIATTR_REGCOUNT
	.align		4
.L_30:
        /*0078*/ 	.byte	0x04, 0x2f
        /*007a*/ 	.short	(.L_32 - .L_31)
	.align		4
.L_31:
        /*007c*/ 	.word	index@(_ZN7cutlass13device_kernelIN5flash11enable_sm90INS1_16FlashAttnFwdSm90INS1_25CollectiveMainloopFwdSm90ILi2EN4cute5tupleIJNS5_1CILi1EEES8_S8_EEENS6_IJNS7_ILi128EEENS7_ILi96EEENS7_ILi192EEEEEELi128ENS_10bfloat16_tEfNS_4arch4Sm90ELb0ELb1ELb0ELb0ELb0ELb0ELb0ELb1ELb1ELb1ELb1ELb0EEENS1_21CollectiveEpilogueFwdINS6_IJSA_SA_SB_EEES9_SE_SG_Li256ELb0ELb1ELb1ELb0EEENS1_19SingleTileSchedulerILb0ELb1ELb1ELi128EEEEEEEEEvNT_6ParamsE)
        /*0080*/ 	.word	0x00000004


	//----- nvinfo : EIATTR_FRAME_SIZE
	.align		4
.L_32:
        /*0084*/ 	.byte	0x04, 0x11
        /*0086*/ 	.short	(.L_34 - .L_33)
	.align		4
.L_33:
        /*0088*/ 	.word	index@(_ZN7cutlass13device_kernelIN5flash11enable_sm90INS1_16FlashAttnFwdSm90INS1_25CollectiveMainloopFwdSm90ILi2EN4cute5tupleIJNS5_1CILi1EEES8_S8_EEENS6_IJNS7_ILi128EEENS7_ILi96EEENS7_ILi192EEEEEELi128ENS_10bfloat16_tEfNS_4arch4Sm90ELb0ELb1ELb0ELb0ELb0ELb0ELb0ELb1ELb1ELb1ELb1ELb0EEENS1_21CollectiveEpilogueFwdINS6_IJSA_SA_SB_EEES9_SE_SG_Li256ELb0ELb1ELb1ELb0EEENS1_19SingleTileSchedulerILb0ELb1ELb1ELi128EEEEEEEEEvNT_6ParamsE)
        /*008c*/ 	.word	0x00000000


	//----- nvinfo : EIATTR_REGCOUNT
	.align		4
.L_34:
        /*0090*/ 	.byte	0x04, 0x2f
        /*0092*/ 	.short	(.L_36 - .L_35)
	.align		4
.L_35:
        /*0094*/ 	.word	index@(_ZN7cutlass13device_kernelIN5flash11enable_sm90INS1_16FlashAttnFwdSm90INS1_25CollectiveMainloopFwdSm90ILi2EN4cute5tupleIJNS5_1CILi1EEES8_S8_EEENS6_IJNS7_ILi128EEESA_NS7_ILi192EEEEEELi128ENS_10bfloat16_tEfNS_4arch4Sm90ELb0ELb0ELb0ELb1ELb0ELb1ELb0ELb1ELb1ELb1ELb1ELb0EEENS1_21CollectiveEpilogueFwdINS6_IJSA_SA_SA_EEES9_SD_SF_Li256ELb1ELb1ELb1ELb0EEENS1_36VarlenDynamicPersistentTileSchedulerILi128ELi128ELi256ELi128ELb1ELb1ELb1ELb0ELb1ELb1EEEEEEEEEvNT_6ParamsE)
        /*0098*/ 	.word	0x00000004


	//----- nvinfo : EIATTR_FRAME_SIZE
	.align		4
.L_36:
        /*009c*/ 	.byte	0x04, 0x11
        /*009e*/ 	.short	(.L_38 - .L_37)
	.align		4
.L_37:
        /*00a0*/ 	.word	index@(_ZN7cutlass13device_kernelIN5flash11enable_sm90INS1_16FlashAttnFwdSm90INS1_25CollectiveMainloopFwdSm90ILi2EN4cute5tupleIJNS5_1CILi1EEES8_S8_EEENS6_IJNS7_ILi128EEESA_NS7_ILi192EEEEEELi128ENS_10bfloat16_tEfNS_4arch4Sm90ELb0ELb0ELb0ELb1ELb0ELb1ELb0ELb1ELb1ELb1ELb1ELb0EEENS1_21CollectiveEpilogueFwdINS6_IJSA_SA_SA_EEES9_SD_SF_Li256ELb1ELb1ELb1ELb0EEENS1_36VarlenDynamicPersistentTileSchedulerILi128ELi128ELi256ELi128ELb1ELb1ELb1ELb0ELb1ELb1EEEEEEEEEvNT_6ParamsE)
        /*00a4*/ 	.word	0x00000000


	//----- nvinfo : EIATTR_REGCOUNT
	.align		4
.L_38:
        /*00a8*/ 	.byte	0x04, 0x2f
        /*00aa*/ 	.short	(.L_40 - .L_39)
	.align		4
.L_39:
        /*00ac*/ 	.word	index@(_ZN7cutlass13device_kernelIN5flash11enable_sm90INS1_16FlashAttnFwdSm90INS1_25CollectiveMainloopFwdSm90ILi2EN4cute5tupleIJNS5_1CILi1EEES8_S8_EEENS6_IJNS7_ILi128EEESA_NS7_ILi192EEEEEELi128ENS_10bfloat16_tEfNS_4arch4Sm90ELb0ELb0ELb0ELb1ELb0ELb0ELb0ELb1ELb1ELb1ELb1ELb0EEENS1_21CollectiveEpilogueFwdINS6_IJSA_SA_SA_EEES9_SD_SF_Li256ELb1ELb1ELb1ELb0EEENS1_36VarlenDynamicPersistentTileSchedulerILi128ELi128ELi256ELi128ELb1ELb1ELb1ELb0ELb1ELb1EEEEEEEEEvNT_6ParamsE)
        /*00b0*/ 	.word	0x00000004


	//----- nvinfo : EIATTR_FRAME_SIZE
	.align		4
.L_40:
        /*00b4*/ 	.byte	0x04, 0x11
        /*00b6*/ 	.short	(.L_42 - .L_41)
	.align		4
.L_41:
        /*00b8*/ 	.word	index@(_ZN7cutlass13device_kernelIN5flash11enable_sm90INS1_16FlashAttnFwdSm90INS1_25CollectiveMainloopFwdSm90ILi2EN4cute5tupleIJNS5_1CILi1EEES8_S8_EEENS6_IJNS7_ILi128EEESA_NS7_ILi192EEEEEELi128ENS_10bfloat16_tEfNS_4arch4Sm90ELb0ELb0ELb0ELb1ELb0ELb0ELb0ELb1ELb1ELb1ELb1ELb0EEENS1_21CollectiveEpilogueFwdINS6_IJSA_SA_SA_EEES9_SD_SF_Li256ELb1ELb1ELb1ELb0EEENS1_36VarlenDynamicPersistentTileSchedulerILi128ELi128ELi256ELi128ELb1ELb1ELb1ELb0ELb1ELb1EEEEEEEEEvNT_6ParamsE)
        /*00bc*/ 	.word	0x00000000


	//----- nvinfo : EIATTR_REGCOUNT
	.align		4
.L_42:
        /*00c0*/ 	.byte	0x04, 0x2f
        /*00c2*/ 	.short	(.L_44 - .L_43)
	.align		4
.L_43:
        /*00c4*/ 	.word	index@(_ZN7cutlass13device_kernelIN5flash11enable_sm90INS1_16FlashAttnFwdSm90INS1_25CollectiveMainloopFwdSm90ILi2EN4cute5tupleIJNS5_1CILi1EEES8_S8_EEENS6_IJNS7_ILi128EEESA_NS7_ILi192EEEEEELi128ENS_10bfloat16_tEfNS_4arch4Sm90ELb0ELb0ELb0ELb0ELb0ELb0ELb0ELb1ELb1ELb1ELb1ELb0EEENS1_21CollectiveEpilogueFwdINS6_IJSA_SA_SA_EEES9_SD_SF_Li256ELb0ELb1ELb1ELb0EEENS1_19SingleTileSchedulerILb0ELb1ELb1ELi128EEEEEEEEEvNT_6ParamsE)
        /*00c8*/ 	.word	0x00000004


	//----- nvinfo : EIATTR_FRAME_SIZE
	.align		4
.L_44:
        /*00cc*/ 	.byte	0x04, 0x11
        /*00ce*/ 	.short	(.L_46 - .L_45)
	.align		4
.L_45:
        /*00d0*/ 	.word	index@(_ZN7cutlass13device_kernelIN5flash11enable_sm90INS1_16FlashAttnFwdSm90INS1_25CollectiveMainloopFwdSm90ILi2EN4cute5tupleIJNS5_1CILi1EEES8_S8_EEENS6_IJNS7_ILi128EEESA_NS7_ILi192EEEEEELi128ENS_10bfloat16_tEfNS_4arch4Sm90ELb0ELb0ELb0ELb0ELb0ELb0ELb0ELb1ELb1ELb1ELb1ELb0EEENS1_21CollectiveEpilogueFwdINS6_IJSA_SA_SA_EEES9_SD_SF_Li256ELb0ELb1ELb1ELb0EEENS1_19SingleTileSchedulerILb0ELb1ELb1ELi128EEEEEEEEEvNT_6ParamsE)
        /*00d4*/ 	.word	0x00000000


	//----- nvinfo : EIATTR_MIN_STACK_SIZE
	.align		4
.L_46:
        /*00d8*/ 	.byte	0x04, 0x12
        /*00da*/ 	.short	(.L_48 - .L_47)
	.align		4
.L_47:
        /*00dc*/ 	.word	index@(_ZN7cutlass13device_kernelIN5flash11enable_sm90INS1_16FlashAttnFwdSm90INS1_25CollectiveMainloopFwdSm90ILi2EN4cute5tupleIJNS5_1CILi1EEES8_S8_EEENS6_IJNS7_ILi128EEESA_NS7_ILi192EEEEEELi128ENS_10bfloat16_tEfNS_4arch4Sm90ELb0ELb0ELb0ELb0ELb0ELb0ELb0ELb1ELb1ELb1ELb1ELb0EEENS1_21CollectiveEpilogueFwdINS6_IJSA_SA_SA_EEES9_SD_SF_Li256ELb0ELb1ELb1ELb0EEENS1_19SingleTileSchedulerILb0ELb1ELb1ELi128EEEEEEEEEvNT_6ParamsE)
        /*00e0*/ 	.word	0x00000000


	//----- nvinfo : EIATTR_MIN_STACK_SIZE
	.align		4
.L_48:
        /*00e4*/ 	.byte	0x04, 0x12
        /*00e6*/ 	.short	(.L_50 - .L_49)
	.align		4
.L_49:
        /*00e8*/ 	.word	index@(_ZN7cutlass13device_kernelIN5flash11enable_sm90INS1_16FlashAttnFwdSm90INS1_25CollectiveMainloopFwdSm90ILi2EN4cute5tupleIJNS5_1CILi1EEES8_S8_EEENS6_IJNS7_ILi128EEESA_NS7_ILi192EEEEEELi128ENS_10bfloat16_tEfNS_4arch4Sm90ELb0ELb0ELb0ELb1ELb0ELb0ELb0ELb1ELb1ELb1ELb1ELb0EEENS1_21CollectiveEpilogueFwdINS6_IJSA_SA_SA_EEES9_SD_SF_Li256ELb1ELb1ELb1ELb0EEENS1_36VarlenDynamicPersistentTileSchedulerILi128ELi128ELi256ELi128ELb1ELb1ELb1ELb0ELb1ELb1EEEEEEEEEvNT_6ParamsE)
        /*00ec*/ 	.word	0x00000000


	//----- nvinfo : EIATTR_MIN_STACK_SIZE
	.align		4
.L_50:
        /*00f0*/ 	.byte	0x04, 0x12
        /*00f2*/ 	.short	(.L_52 - .L_51)
	.align		4
.L_51:
        /*00f4*/ 	.word	index@(_ZN7cutlass13device_kernelIN5flash11enable_sm90INS1_16FlashAttnFwdSm90INS1_25CollectiveMainloopFwdSm90ILi2EN4cute5tupleIJNS5_1CILi1EEES8_S8_EEENS6_IJNS7_ILi128EEESA_NS7_ILi192EEEEEELi128ENS_10bfloat16_tEfNS_4arch4Sm90ELb0ELb0ELb0ELb1ELb0ELb1ELb0ELb1ELb1ELb1ELb1ELb0EEENS1_21CollectiveEpilogueFwdINS6_IJSA_SA_SA_EEES9_SD_SF_Li256ELb1ELb1ELb1ELb0EEENS1_36VarlenDynamicPersistentTileSchedulerILi128ELi128ELi256ELi128ELb1ELb1ELb1ELb0ELb1ELb1EEEEEEEEEvNT_6ParamsE)
        /*00f8*/ 	.word	0x00000000


	//----- nvinfo : EIATTR_MIN_STACK_SIZE
	.align		4
.L_52:
        /*00fc*/ 	.byte	0x04, 0x12
        /*00fe*/ 	.short	(.L_54 - .L_53)
	.align		4
.L_53:
        /*0100*/ 	.word	index@(_ZN7cutlass13device_kernelIN5flash11enable_sm90INS1_16FlashAttnFwdSm90INS1_25CollectiveMainloopFwdSm90ILi2EN4cute5tupleIJNS5_1CILi1EEES8_S8_EEENS6_IJNS7_ILi128EEENS7_ILi96EEENS7_ILi192EEEEEELi128ENS_10bfloat16_tEfNS_4arch4Sm90ELb0ELb1ELb0ELb0ELb0ELb0ELb0ELb1ELb1ELb1ELb1ELb0EEENS1_21CollectiveEpilogueFwdINS6_IJSA_SA_SB_EEES9_SE_SG_Li256ELb0ELb1ELb1ELb0EEENS1_19SingleTileSchedulerILb0ELb1ELb1ELi128EEEEEEEEEvNT_6ParamsE)
        /*0104*/ 	.word	0x00000000


	//----- nvinfo : EIATTR_MIN_STACK_SIZE
	.align		4
.L_54:
        /*0108*/ 	.byte	0x04, 0x12
        /*010a*/ 	.short	(.L_56 - .L_55)
	.align		4
.L_55:
        /*010c*/ 	.word	index@(_ZN7cutlass13device_kernelIN5flash11enable_sm90INS1_16FlashAttnFwdSm90INS1_25CollectiveMainloopFwdSm90ILi2EN4cute5tupleIJNS5_1CILi1EEES8_S8_EEENS6_IJNS7_ILi128EEENS7_ILi96EEENS7_ILi192EEEEEELi128ENS_10bfloat16_tEfNS_4arch4Sm90ELb0ELb1ELb0ELb1ELb0ELb0ELb0ELb1ELb1ELb1ELb1ELb0EEENS1_21CollectiveEpilogueFwdINS6_IJSA_SA_SB_EEES9_SE_SG_Li256ELb1ELb1ELb1ELb0EEENS1_36VarlenDynamicPersistentTileSchedulerILi128ELi96ELi256ELi128ELb1ELb1ELb1ELb1ELb0ELb1EEEEEEEEEvNT_6ParamsE)
        /*0110*/ 	.word	0x00000000


	//----- nvinfo : EIATTR_MIN_STACK_SIZE
	.align		4
.L_56:
        /*0114*/ 	.byte	0x04, 0x12
        /*0116*/ 	.short	(.L_58 - .L_57)
	.align		4
.L_57:
        /*0118*/ 	.word	index@(_ZN7cutlass13device_kernelIN5flash11enable_sm90INS1_16FlashAttnFwdSm90INS1_25CollectiveMainloopFwdSm90ILi2EN4cute5tupleIJNS5_1CILi1EEES8_S8_EEENS6_IJNS7_ILi128EEENS7_ILi96EEENS7_ILi192EEEEEELi128ENS_10bfloat16_tEfNS_4arch4Sm90ELb0ELb1ELb0ELb1ELb0ELb1ELb0ELb1ELb1ELb1ELb1ELb0EEENS1_21CollectiveEpilogueFwdINS6_IJSA_SA_SB_EEES9_SE_SG_Li256ELb1ELb1ELb1ELb0EEENS1_36VarlenDynamicPersistentTileSchedulerILi128ELi96ELi256ELi128ELb1ELb1ELb1ELb1ELb0ELb1EEEEEEEEEvNT_6ParamsE)
        /*011c*/ 	.word	0x00000000


	//----- nvinfo : EIATTR_MIN_STACK_SIZE
	.align		4
.L_58:
        /*0120*/ 	.byte	0x04, 0x12
        /*0122*/ 	.short	(.L_60 - .L_59)
	.align		4
.L_59:
        /*0124*/ 	.word	index@(_ZN7cutlass13device_kernelIN5flash11enable_sm90INS1_16FlashAttnFwdSm90INS1_25CollectiveMainloopFwdSm90ILi2EN4cute5tupleIJNS5_1CILi1EEES8_S8_EEENS6_IJNS7_ILi128EEESA_NS7_ILi192EEEEEELi128ENS_10bfloat16_tEfNS_4arch4Sm90ELb1ELb0ELb0ELb0ELb0ELb0ELb0ELb1ELb1ELb1ELb1ELb0EEENS1_21CollectiveEpilogueFwdINS6_IJSA_SA_SA_EEES9_SD_SF_Li256ELb0ELb1ELb1ELb0EEENS1_19SingleTileSchedulerILb0ELb1ELb1ELi128EEEEEEEEEvNT_6ParamsE)
        /*0128*/ 	.word	0x00000000


	//----- nvinfo : EIATTR_MIN_STACK_SIZE
	.align		4
.L_60:
        /*012c*/ 	.byte	0x04, 0x12
        /*012e*/ 	.short	(.L_62 - .L_61)
	.align		4
.L_61:
        /*0130*/ 	.word	index@(_ZN7cutlass13device_kernelIN5flash11enable_sm90INS1_16FlashAttnFwdSm90INS1_25CollectiveMainloopFwdSm90ILi2EN4cute5tupleIJNS5_1CILi1EEES8_S8_EEENS6_IJNS7_ILi128EEESA_NS7_ILi192EEEEEELi128ENS_10bfloat16_tEfNS_4arch4Sm90ELb1ELb0ELb0ELb1ELb0ELb0ELb0ELb1ELb1ELb1ELb1ELb0EEENS1_21CollectiveEpilogueFwdINS6_IJSA_SA_SA_EEES9_SD_SF_Li256ELb1ELb1ELb1ELb0EEENS1_36VarlenDynamicPersistentTileSchedulerILi128ELi128ELi256ELi128ELb1ELb1ELb1ELb1ELb1ELb1EEEEEEEEEvNT_6ParamsE)
        /*0134*/ 	.word	0x00000000


	//----- nvinfo : EIATTR_MIN_STACK_SIZE
	.align		4
.L_62:
        /*0138*/ 	.byte	0x04, 0x12
        /*013a*/ 	.short	(.L_64 - .L_63)
	.align		4
.L_63:
        /*013c*/ 	.word	index@(_ZN7cutlass13device_kernelIN5flash11enable_sm90INS1_16FlashAttnFwdSm90INS1_25CollectiveMainloopFwdSm90ILi2EN4cute5tupleIJNS5_1CILi1EEES8_S8_EEENS6_IJNS7_ILi128EEESA_NS7_ILi192EEEEEELi128ENS_10bfloat16_tEfNS_4arch4Sm90ELb1ELb0ELb0ELb1ELb0ELb1ELb0ELb1ELb1ELb1ELb1ELb0EEENS1_21CollectiveEpilogueFwdINS6_IJSA_SA_SA_EEES9_SD_SF_Li256ELb1ELb1ELb1ELb0EEENS1_36VarlenDynamicPersistentTileSchedulerILi128ELi128ELi256ELi128ELb1ELb1ELb1ELb1ELb1ELb1EEEEEEEEEvNT_6ParamsE)
        /*0140*/ 	.word	0x00000000
.L_64:


//--------------------- .nv.compat                --------------------------
	.section	.nv.compat,"",@"SHT_CUDA_COMPAT_INFO"
	.align	4
        /*0000*/ 	.byte	0x02, 0x09, 0x01, 0x00, 0x02, 0x02, 0x01, 0x00, 0x02, 0x05, 0x05, 0x00, 0x03, 0x07, 0x01, 0x01
        /*0010*/ 	.byte	0x02, 0x03, 0x00, 0x00, 0x02, 0x06, 0x01, 0x00, 0x04, 0x0b, 0x08, 0x00, 0x00, 0x00, 0x00, 0x00
        /*0020*/ 	.byte	0x00, 0x00, 0x00, 0x00


//--------------------- .nv.info._ZN7cutlass13device_kernelIN5flash11enable_sm90INS1_16FlashAttnFwdSm90INS1_25CollectiveMainloopFwdSm90ILi2EN4cute5tupleIJNS5_1CILi1EEES8_S8_EEENS6_IJNS7_ILi128EEESA_NS7_ILi192EEEEEELi128ENS_10bfloat16_tEfNS_4arch4Sm90ELb0ELb0ELb0ELb0ELb0ELb0ELb0ELb1ELb1ELb1ELb1ELb0EEENS1_21CollectiveEpilogueFwdINS6_IJSA_SA_SA_EEES9_SD_SF_Li256ELb0ELb1ELb1ELb0EEENS1_19SingleTileSchedulerILb0ELb1ELb1ELi128EEEEEEEEEvNT_6ParamsE --------------------------
	.section	.nv.info._ZN7cutlass13device_kernelIN5flash11enable_sm90INS1_16FlashAttnFwdSm90INS1_25CollectiveMainloopFwdSm90ILi2EN4cute5tupleIJNS5_1CILi1EEES8_S8_EEENS6_IJNS7_ILi128EEESA_NS7_ILi192EEEEEELi128ENS_10bfloat16_tEfNS_4arch4Sm90ELb0ELb0ELb0ELb0ELb0ELb0ELb0ELb1ELb1ELb1ELb1ELb0EEENS1_21CollectiveEpilogueFwdINS6_IJSA_SA_SA_EEES9_SD_SF_Li256ELb0ELb1ELb1ELb0EEENS1_19SingleTileSchedulerILb0ELb1ELb1ELi128EEEEEEEEEvNT_6ParamsE,"",@"SHT_CUDA_INFO"
	.sectionflags	@""
	.align	4


	//----- nvinfo : EIATTR_CUDA_API_VERSION
	.align		4
        /*0000*/ 	.byte	0x04, 0x37
        /*0002*/ 	.short	(.L_66 - .L_65)
.L_65:
        /*0004*/ 	.word	0x00000082


	//----- nvinfo : EIATTR_KPARAM_INFO
	.align		4
.L_66:
        /*0008*/ 	.byte	0x04, 0x17
        /*000a*/ 	.short	(.L_68 - .L_67)
.L_67:
        /*000c*/ 	.word	0x00000000
        /*0010*/ 	.short	0x0000
        /*0012*/ 	.short	0x0000
        /*0014*/ 	.byte	0x00, 0xf0, 0x01, 0x28


	//----- nvinfo : EIATTR_SPARSE_MMA_MASK
	.align		4
.L_68:
        /*0018*/ 	.byte	0x03, 0x50
        /*001a*/ 	.short	0x0000


	//----- nvinfo : EIATTR_MAXREG_COUNT
	.align		4
        /*001c*/ 	.byte	0x03, 0x1b
        /*001e*/ 	.short	0x00a8


	//----- nvinfo : EIATTR_MERCURY_ISA_VERSION
	.align		4
        /*0020*/ 	.byte	0x03, 0x5f
        /*0022*/ 	.short	0x0101


	//----- nvinfo : EIATTR_VRC_CTA_INIT_COUNT
	.align		4
        /*0024*/ 	.byte	0x02, 0x4a
	.zero		1
	.zero		1


	//----- nvinfo : EIATTR_EXIT_INSTR_OFFSETS
	.align		4
        /*0028*/ 	.byte	0x04, 0x1c
        /*002a*/ 	.short	(.L_70 - .L_69)


	//   ....[0]....
.L_69:
        /*002c*/ 	.word	0x00000010


	//----- nvinfo : EIATTR_MAX_THREADS
	.align		4
.L_70:
        /*0030*/ 	.byte	0x04, 0x05
        /*0032*/ 	.short	(.L_72 - .L_71)
.L_71:
        /*0034*/ 	.word	0x00000180
        /*0038*/ 	.word	0x00000001
        /*003c*/ 	.word	0x00000001


	//----- nvinfo : EIATTR_CBANK_PARAM_SIZE
	.align		4
.L_72:
        /*0040*/ 	.byte	0x03, 0x19
        /*0042*/ 	.short	0x0a00


	//----- nvinfo : EIATTR_PARAM_CBANK
	.align		4
        /*0044*/ 	.byte	0x04, 0x0a
        /*0046*/ 	.short	(.L_74 - .L_73)
	.align		4
.L_73:
        /*0048*/ 	.word	index@(.nv.constant0._ZN7cutlass13device_kernelIN5flash11enable_sm90INS1_16FlashAttnFwdSm90INS1_25CollectiveMainloopFwdSm90ILi2EN4cute5tupleIJNS5_1CILi1EEES8_S8_EEENS6_IJNS7_ILi128EEESA_NS7_ILi192EEEEEELi128ENS_10bfloat16_tEfNS_4arch4Sm90ELb0ELb0ELb0ELb0ELb0ELb0ELb0ELb1ELb1ELb1ELb1ELb0EEENS1_21CollectiveEpilogueFwdINS6_IJSA_SA_SA_EEES9_SD_SF_Li256ELb0ELb1ELb1ELb0EEENS1_19SingleTileSchedulerILb0ELb1ELb1ELi128EEEEEEEEEvNT_6ParamsE)
        /*004c*/ 	.short	0x0380
        /*004e*/ 	.short	0x0a00


	//----- nvinfo : EIATTR_SW_WAR
	.align		4
.L_74:
        /*0050*/ 	.byte	0x04, 0x36
        /*0052*/ 	.short	(.L_76 - .L_75)
.L_75:
        /*0054*/ 	.word	0x00000008
.L_76:


//--------------------- .nv.info._ZN7cutlass13device_kernelIN5flash11enable_sm90INS1_16FlashAttnFwdSm90INS1_25CollectiveMainloopFwdSm90ILi2EN4cute5tupleIJNS5_1CILi1EEES8_S8_EEENS6_IJNS7_ILi128EEESA_NS7_ILi192EEEEEELi128ENS_10bfloat16_tEfNS_4arch4Sm90ELb0ELb0ELb0ELb1ELb0ELb0ELb0ELb1ELb1ELb1ELb1ELb0EEENS1_21CollectiveEpilogueFwdINS6_IJSA_SA_SA_EEES9_SD_SF_Li256ELb1ELb1ELb1ELb0EEENS1_36VarlenDynamicPersistentTileSchedulerILi128ELi128ELi256ELi128ELb1ELb1ELb1ELb0ELb1ELb1EEEEEEEEEvNT_6ParamsE --------------------------
	.section	.nv.info._ZN7cutlass13device_kernelIN5flash11enable_sm90INS1_16FlashAttnFwdSm90INS1_25CollectiveMainloopFwdSm90ILi2EN4cute5tupleIJNS5_1CILi1EEES8_S8_EEENS6_IJNS7_ILi128EEESA_NS7_ILi192EEEEEELi128ENS_10bfloat16_tEfNS_4arch4Sm90ELb0ELb0ELb0ELb1ELb0ELb0ELb0ELb1ELb1ELb1ELb1ELb0EEENS1_21CollectiveEpilogueFwdINS6_IJSA_SA_SA_EEES9_SD_SF_Li256ELb1ELb1ELb1ELb0EEENS1_36VarlenDynamicPersistentTileSchedulerILi128ELi128ELi256ELi128ELb1ELb1ELb1ELb0ELb1ELb1EEEEEEEEEvNT_6ParamsE,"",@"SHT_CUDA_INFO"
	.sectionflags	@""
	.align	4


	//----- nvinfo : EIATTR_CUDA_API_VERSION
	.align		4
        /*0000*/ 	.byte	0x04, 0x37
        /*0002*/ 	.short	(.L_78 - .L_77)
.L_77:
        /*0004*/ 	.word	0x00000082


	//----- nvinfo : EIATTR_KPARAM_INFO
	.align		4
.L_78:
        /*0008*/ 	.byte	0x04, 0x17
        /*000a*/ 	.short	(.L_80 - .L_79)
.L_79:
        /*000c*/ 	.word	0x00000000
        /*0010*/ 	.short	0x0000
        /*0012*/ 	.short	0x0000
        /*0014*/ 	.byte	0x00, 0xf0, 0x01, 0x2a


	//----- nvinfo : EIATTR_SPARSE_MMA_MASK
	.align		4
.L_80:
        /*0018*/ 	.byte	0x03, 0x50
        /*001a*/ 	.short	0x0000


	//----- nvinfo : EIATTR_MAXREG_COUNT
	.align		4
        /*001c*/ 	.byte	0x03, 0x1b
        /*001e*/ 	.short	0x00a8


	//----- nvinfo : EIATTR_MERCURY_ISA_VERSION
	.align		4
        /*0020*/ 	.byte	0x03, 0x5f
        /*0022*/ 	.short	0x0101


	//----- nvinfo : EIATTR_VRC_CTA_INIT_COUNT
	.align		4
        /*0024*/ 	.byte	0x02, 0x4a
	.zero		1
	.zero		1


	//----- nvinfo : EIATTR_EXIT_INSTR_OFFSETS
	.align		4
        /*0028*/ 	.byte	0x04, 0x1c
        /*002a*/ 	.short	(.L_82 - .L_81)


	//   ....[0]....
.L_81:
        /*002c*/ 	.word	0x00000010


	//----- nvinfo : EIATTR_MAX_THREADS
	.align		4
.L_82:
        /*0030*/ 	.byte	0x04, 0x05
        /*0032*/ 	.short	(.L_84 - .L_83)
.L_83:
        /*0034*/ 	.word	0x00000180
        /*0038*/ 	.word	0x00000001
        /*003c*/ 	.word	0x00000001


	//----- nvinfo : EIATTR_CBANK_PARAM_SIZE
	.align		4
.L_84:
        /*0040*/ 	.byte	0x03, 0x19
        /*0042*/ 	.short	0x0a80


	//----- nvinfo : EIATTR_PARAM_CBANK
	.align		4
        /*0044*/ 	.byte	0x04, 0x0a
        /*0046*/ 	.short	(.L_86 - .L_85)
	.align		4
.L_85:
        /*0048*/ 	.word	index@(.nv.constant0._ZN7cutlass13device_kernelIN5flash11enable_sm90INS1_16FlashAttnFwdSm90INS1_25CollectiveMainloopFwdSm90ILi2EN4cute5tupleIJNS5_1CILi1EEES8_S8_EEENS6_IJNS7_ILi128EEESA_NS7_ILi192EEEEEELi128ENS_10bfloat16_tEfNS_4arch4Sm90ELb0ELb0ELb0ELb1ELb0ELb0ELb0ELb1ELb1ELb1ELb1ELb0EEENS1_21CollectiveEpilogueFwdINS6_IJSA_SA_SA_EEES9_SD_SF_Li256ELb1ELb1ELb1ELb0EEENS1_36VarlenDynamicPersistentTileSchedulerILi128ELi128ELi256ELi128ELb1ELb1ELb1ELb0ELb1ELb1EEEEEEEEEvNT_6ParamsE)
        /*004c*/ 	.short	0x0380
        /*004e*/ 	.short	0x0a80


	//----- nvinfo : EIATTR_SW_WAR
	.align		4
.L_86:
        /*0050*/ 	.byte	0x04, 0x36
        /*0052*/ 	.short	(.L_88 - .L_87)
.L_87:
        /*0054*/ 	.word	0x00000008
.L_88:


//--------------------- .nv.info._ZN7cutlass13device_kernelIN5flash11enable_sm90INS1_16FlashAttnFwdSm90INS1_25CollectiveMainloopFwdSm90ILi2EN4cute5tupleIJNS5_1CILi1EEES8_S8_EEENS6_IJNS7_ILi128EEESA_NS7_ILi192EEEEEELi128ENS_10bfloat16_tEfNS_4arch4Sm90ELb0ELb0ELb0ELb1ELb0ELb1ELb0ELb1ELb1ELb1ELb1ELb0EEENS1_21CollectiveEpilogueFwdINS6_IJSA_SA_SA_EEES9_SD_SF_Li256ELb1ELb1ELb1ELb0EEENS1_36VarlenDynamicPersistentTileSchedulerILi128ELi128ELi256ELi128ELb1ELb1ELb1ELb0ELb1ELb1EEEEEEEEEvNT_6ParamsE --------------------------
	.section	.nv.info._ZN7cutlass13device_kernelIN5flash11enable_sm90INS1_16FlashAttnFwdSm90INS1_25CollectiveMainloopFwdSm90ILi2EN4cute5tupleIJNS5_1CILi1EEES8_S8_EEENS6_IJNS7_ILi128EEESA_NS7_ILi192EEEEEELi128ENS_10bfloat16_tEfNS_4arch4Sm90ELb0ELb0ELb0ELb1ELb0ELb1ELb0ELb1ELb1ELb1ELb1ELb0EEENS1_21CollectiveEpilogueFwdINS6_IJSA_SA_SA_EEES9_SD_SF_Li256ELb1ELb1ELb1ELb0EEENS1_36VarlenDynamicPersistentTileSchedulerILi128ELi128ELi256ELi128ELb1ELb1ELb1ELb0ELb1ELb1EEEEEEEEEvNT_6ParamsE,"",@"SHT_CUDA_INFO"
	.sectionflags	@""
	.align	4


	//----- nvinfo : EIATTR_CUDA_API_VERSION
	.align		4
        /*0000*/ 	.byte	0x04, 0x37
        /*0002*/ 	.short	(.L_90 - .L_89)
.L_89:
        /*0004*/ 	.word	0x00000082


	//----- nvinfo : EIATTR_KPARAM_INFO
	.align		4
.L_90:
        /*0008*/ 	.byte	0x04, 0x17
        /*000a*/ 	.short	(.L_92 - .L_91)
.L_91:
        /*000c*/ 	.word	0x00000000
        /*0010*/ 	.short	0x0000
        /*0012*/ 	.short	0x0000
        /*0014*/ 	.byte	0x00, 0xf0, 0x01, 0x2a


	//----- nvinfo : EIATTR_SPARSE_MMA_MASK
	.align		4
.L_92:
        /*0018*/ 	.byte	0x03, 0x50
        /*001a*/ 	.short	0x0000


	//----- nvinfo : EIATTR_MAXREG_COUNT
	.align		4
        /*001c*/ 	.byte	0x03, 0x1b
        /*001e*/ 	.short	0x00a8


	//----- nvinfo : EIATTR_MERCURY_ISA_VERSION
	.align		4
        /*0020*/ 	.byte	0x03, 0x5f
        /*0022*/ 	.short	0x0101


	//----- nvinfo : EIATTR_VRC_CTA_INIT_COUNT
	.align		4
        /*0024*/ 	.byte	0x02, 0x4a
	.zero		1
	.zero		1


	//----- nvinfo : EIATTR_EXIT_INSTR_OFFSETS
	.align		4
        /*0028*/ 	.byte	0x04, 0x1c
        /*002a*/ 	.short	(.L_94 - .L_93)


	//   ....[0]....
.L_93:
        /*002c*/ 	.word	0x00000010


	//----- nvinfo : EIATTR_MAX_THREADS
	.align		4
.L_94:
        /*0030*/ 	.byte	0x04, 0x05
        /*0032*/ 	.short	(.L_96 - .L_95)
.L_95:
        /*0034*/ 	.word	0x00000180
        /*0038*/ 	.word	0x00000001
        /*003c*/ 	.word	0x00000001


	//----- nvinfo : EIATTR_CBANK_PARAM_SIZE
	.align		4
.L_96:
        /*0040*/ 	.byte	0x03, 0x19
        /*0042*/ 	.short	0x0a80


	//----- nvinfo : EIATTR_PARAM_CBANK
	.align		4
        /*0044*/ 	.byte	0x04, 0x0a
        /*0046*/ 	.short	(.L_98 - .L_97)
	.align		4
.L_97:
        /*0048*/ 	.word	index@(.nv.constant0._ZN7cutlass13device_kernelIN5flash11enable_sm90INS1_16FlashAttnFwdSm90INS1_25CollectiveMainloopFwdSm90ILi2EN4cute5tupleIJNS5_1CILi1EEES8_S8_EEENS6_IJNS7_ILi128EEESA_NS7_ILi192EEEEEELi128ENS_10bfloat16_tEfNS_4arch4Sm90ELb0ELb0ELb0ELb1ELb0ELb1ELb0ELb1ELb1ELb1ELb1ELb0EEENS1_21CollectiveEpilogueFwdINS6_IJSA_SA_SA_EEES9_SD_SF_Li256ELb1ELb1ELb1ELb0EEENS1_36VarlenDynamicPersistentTileSchedulerILi128ELi128ELi256ELi128ELb1ELb1ELb1ELb0ELb1ELb1EEEEEEEEEvNT_6ParamsE)
        /*004c*/ 	.short	0x0380
        /*004e*/ 	.short	0x0a80


	//----- nvinfo : EIATTR_SW_WAR
	.align		4
.L_98:
        /*0050*/ 	.byte	0x04, 0x36
        /*0052*/ 	.short	(.L_100 - .L_99)
.L_99:
        /*0054*/ 	.word	0x00000008
.L_100:


//--------------------- .nv.info._ZN7cutlass13device_kernelIN5flash11enable_sm90INS1_16FlashAttnFwdSm90INS1_25CollectiveMainloopFwdSm90ILi2EN4cute5tupleIJNS5_1CILi1EEES8_S8_EEENS6_IJNS7_ILi128EEENS7_ILi96EEENS7_ILi192EEEEEELi128ENS_10bfloat16_tEfNS_4arch4Sm90ELb0ELb1ELb0ELb0ELb0ELb0ELb0ELb1ELb1ELb1ELb1ELb0EEENS1_21CollectiveEpilogueFwdINS6_IJSA_SA_SB_EEES9_SE_SG_Li256ELb0ELb1ELb1ELb0EEENS1_19SingleTileSchedulerILb0ELb1ELb1ELi128EEEEEEEEEvNT_6ParamsE --------------------------
	.section	.nv.info._ZN7cutlass13device_kernelIN5flash11enable_sm90INS1_16FlashAttnFwdSm90INS1_25CollectiveMainloopFwdSm90ILi2EN4cute5tupleIJNS5_1CILi1EEES8_S8_EEENS6_IJNS7_ILi128EEENS7_ILi96EEENS7_ILi192EEEEEELi128ENS_10bfloat16_tEfNS_4arch4Sm90ELb0ELb1ELb0ELb0ELb0ELb0ELb0ELb1ELb1ELb1ELb1ELb0EEENS1_21CollectiveEpilogueFwdINS6_IJSA_SA_SB_EEES9_SE_SG_Li256ELb0ELb1ELb1ELb0EEENS1_19SingleTileSchedulerILb0ELb1ELb1ELi128EEEEEEEEEvNT_6ParamsE,"",@"SHT_CUDA_INFO"
	.sectionflags	@""
	.align	4


	//----- nvinfo : EIATTR_CUDA_API_VERSION
	.align		4
        /*0000*/ 	.byte	0x04, 0x37
        /*0002*/ 	.short	(.L_102 - .L_101)
.L_101:
        /*0004*/ 	.word	0x00000082


	//----- nvinfo : EIATTR_KPARAM_INFO
	.align		4
.L_102:
        /*0008*/ 	.byte	0x04, 0x17
        /*000a*/ 	.short	(.L_104 - .L_103)
.L_103:
        /*000c*/ 	.word	0x00000000
        /*0010*/ 	.short	0x0000
        /*0012*/ 	.short	0x0000
        /*0014*/ 	.byte	0x00, 0xf0, 0x01, 0x28


	//----- nvinfo : EIATTR_SPARSE_MMA_MASK
	.align		4
.L_104:
        /*0018*/ 	.byte	0x03, 0x50
        /*001a*/ 	.short	0x0000


	//----- nvinfo : EIATTR_MAXREG_COUNT
	.align		4
        /*001c*/ 	.byte	0x03, 0x1b
        /*001e*/ 	.short	0x00a8


	//----- nvinfo : EIATTR_MERCURY_ISA_VERSION
	.align		4
        /*0020*/ 	.byte	0x03, 0x5f
        /*0022*/ 	.short	0x0101


	//----- nvinfo : EIATTR_VRC_CTA_INIT_COUNT
	.align		4
        /*0024*/ 	.byte	0x02, 0x4a
	.zero		1
	.zero		1


	//----- nvinfo : EIATTR_EXIT_INSTR_OFFSETS
	.align		4
        /*0028*/ 	.byte	0x04, 0x1c
        /*002a*/ 	.short	(.L_106 - .L_105)


	//   ....[0]....
.L_105:
        /*002c*/ 	.word	0x00000010


	//----- nvinfo : EIATTR_MAX_THREADS
	.align		4
.L_106:
        /*0030*/ 	.byte	0x04, 0x05
        /*0032*/ 	.short	(.L_108 - .L_107)
.L_107:
        /*0034*/ 	.word	0x00000180
        /*0038*/ 	.word	0x00000001
        /*003c*/ 	.word	0x00000001


	//----- nvinfo : EIATTR_CBANK_PARAM_SIZE
	.align		4
.L_108:
        /*0040*/ 	.byte	0x03, 0x19
        /*0042*/ 	.short	0x0a00


	//----- nvinfo : EIATTR_PARAM_CBANK
	.align		4
        /*0044*/ 	.byte	0x04, 0x0a
        /*0046*/ 	.short	(.L_110 - .L_109)
	.align		4
.L_109:
        /*0048*/ 	.word	index@(.nv.constant0._ZN7cutlass13device_kernelIN5flash11enable_sm90INS1_16FlashAttnFwdSm90INS1_25CollectiveMainloopFwdSm90ILi2EN4cute5tupleIJNS5_1CILi1EEES8_S8_EEENS6_IJNS7_ILi128EEENS7_ILi96EEENS7_ILi192EEEEEELi128ENS_10bfloat16_tEfNS_4arch4Sm90ELb0ELb1ELb0ELb0ELb0ELb0ELb0ELb1ELb1ELb1ELb1ELb0EEENS1_21CollectiveEpilogueFwdINS6_IJSA_SA_SB_EEES9_SE_SG_Li256ELb0ELb1ELb1ELb0EEENS1_19SingleTileSchedulerILb0ELb1ELb1ELi128EEEEEEEEEvNT_6ParamsE)
        /*004c*/ 	.short	0x0380
        /*004e*/ 	.short	0x0a00


	//----- nvinfo : EIATTR_SW_WAR
	.align		4
.L_110:
        /*0050*/ 	.byte	0x04, 0x36
        /*0052*/ 	.short	(.L_112 - .L_111)
.L_111:
        /*0054*/ 	.word	0x00000008
.L_112:


//--------------------- .nv.info._ZN7cutlass13device_kernelIN5flash11enable_sm90INS1_16FlashAttnFwdSm90INS1_25CollectiveMainloopFwdSm90ILi2EN4cute5tupleIJNS5_1CILi1EEES8_S8_EEENS6_IJNS7_ILi128EEENS7_ILi96EEENS7_ILi192EEEEEELi128ENS_10bfloat16_tEfNS_4arch4Sm90ELb0ELb1ELb0ELb1ELb0ELb0ELb0ELb1ELb1ELb1ELb1ELb0EEENS1_21CollectiveEpilogueFwdINS6_IJSA_SA_SB_EEES9_SE_SG_Li256ELb1ELb1ELb1ELb0EEENS1_36VarlenDynamicPersistentTileSchedulerILi128ELi96ELi256ELi128ELb1ELb1ELb1ELb1ELb0ELb1EEEEEEEEEvNT_6ParamsE --------------------------
	.section	.nv.info._ZN7cutlass13device_kernelIN5flash11enable_sm90INS1_16FlashAttnFwdSm90INS1_25CollectiveMainloopFwdSm90ILi2EN4cute5tupleIJNS5_1CILi1EEES8_S8_EEENS6_IJNS7_ILi128EEENS7_ILi96EEENS7_ILi192EEEEEELi128ENS_10bfloat16_tEfNS_4arch4Sm90ELb0ELb1ELb0ELb1ELb0ELb0ELb0ELb1ELb1ELb1ELb1ELb0EEENS1_21CollectiveEpilogueFwdINS6_IJSA_SA_SB_EEES9_SE_SG_Li256ELb1ELb1ELb1ELb0EEENS1_36VarlenDynamicPersistentTileSchedulerILi128ELi96ELi256ELi128ELb1ELb1ELb1ELb1ELb0ELb1EEEEEEEEEvNT_6ParamsE,"",@"SHT_CUDA_INFO"
	.sectionflags	@""
	.align	4


	//----- nvinfo : EIATTR_CUDA_API_VERSION
	.align		4
        /*0000*/ 	.byte	0x04, 0x37
        /*0002*/ 	.short	(.L_114 - .L_113)
.L_113:
        /*0004*/ 	.word	0x00000082


	//----- nvinfo : EIATTR_KPARAM_INFO
	.align		4
.L_114:
        /*0008*/ 	.byte	0x04, 0x17
        /*000a*/ 	.short	(.L_116 - .L_115)
.L_115:
        /*000c*/ 	.word	0x00000000
        /*0010*/ 	.short	0x0000
        /*0012*/ 	.short	0x0000
        /*0014*/ 	.byte	0x00, 0xf0, 0x01, 0x2a


	//----- nvinfo : EIATTR_SPARSE_MMA_MASK
	.align		4
.L_116:
        /*0018*/ 	.byte	0x03, 0x50
        /*001a*/ 	.short	0x0000


	//----- nvinfo : EIATTR_MAXREG_COUNT
	.align		4
        /*001c*/ 	.byte	0x03, 0x1b
        /*001e*/ 	.short	0x00a8


	//----- nvinfo : EIATTR_MERCURY_ISA_VERSION
	.align		4
        /*0020*/ 	.byte	0x03, 0x5f
        /*0022*/ 	.short	0x0101


	//----- nvinfo : EIATTR_VRC_CTA_INIT_COUNT
	.align		4
        /*0024*/ 	.byte	0x02, 0x4a
	.zero		1
	.zero		1


	//----- nvinfo : EIATTR_EXIT_INSTR_OFFSETS
	.align		4
        /*0028*/ 	.byte	0x04, 0x1c
        /*002a*/ 	.short	(.L_118 - .L_117)


	//   ....[0]....
.L_117:
        /*002c*/ 	.word	0x00000010


	//----- nvinfo : EIATTR_MAX_THREADS
	.align		4
.L_118:
        /*0030*/ 	.byte	0x04, 0x05
        /*0032*/ 	.short	(.L_120 - .L_119)
.L_119:
        /*0034*/ 	.word	0x00000180
        /*0038*/ 	.word	0x00000001
        /*003c*/ 	.word	0x00000001


	//----- nvinfo : EIATTR_CBANK_PARAM_SIZE
	.align		4
.L_120:
        /*0040*/ 	.byte	0x03, 0x19
        /*0042*/ 	.short	0x0a80


	//----- nvinfo : EIATTR_PARAM_CBANK
	.align		4
        /*0044*/ 	.byte	0x04, 0x0a
        /*0046*/ 	.short	(.L_122 - .L_121)
	.align		4
.L_121:
        /*0048*/ 	.word	index@(.nv.constant0._ZN7cutlass13device_kernelIN5flash11enable_sm90INS1_16FlashAttnFwdSm90INS1_25CollectiveMainloopFwdSm90ILi2EN4cute5tupleIJNS5_1CILi1EEES8_S8_EEENS6_IJNS7_ILi128EEENS7_ILi96EEENS7_ILi192EEEEEELi128ENS_10bfloat16_tEfNS_4arch4Sm90ELb0ELb1ELb0ELb1ELb0ELb0ELb0ELb1ELb1ELb1ELb1ELb0EEENS1_21CollectiveEpilogueFwdINS6_IJSA_SA_SB_EEES9_SE_SG_Li256ELb1ELb1ELb1ELb0EEENS1_36VarlenDynamicPersistentTileSchedulerILi128ELi96ELi256ELi128ELb1ELb1ELb1ELb1ELb0ELb1EEEEEEEEEvNT_6ParamsE)
        /*004c*/ 	.short	0x0380
        /*004e*/ 	.short	0x0a80


	//----- nvinfo : EIATTR_SW_WAR
	.align		4
.L_122:
        /*0050*/ 	.byte	0x04, 0x36
        /*0052*/ 	.short	(.L_124 - .L_123)
.L_123:
        /*0054*/ 	.word	0x00000008
.L_124:


//--------------------- .nv.info._ZN7cutlass13device_kernelIN5flash11enable_sm90INS1_16FlashAttnFwdSm90INS1_25CollectiveMainloopFwdSm90ILi2EN4cute5tupleIJNS5_1CILi1EEES8_S8_EEENS6_IJNS7_ILi128EEENS7_ILi96EEENS7_ILi192EEEEEELi128ENS_10bfloat16_tEfNS_4arch4Sm90ELb0ELb1ELb0ELb1ELb0ELb1ELb0ELb1ELb1ELb1ELb1ELb0EEENS1_21CollectiveEpilogueFwdINS6_IJSA_SA_SB_EEES9_SE_SG_Li256ELb1ELb1ELb1ELb0EEENS1_36VarlenDynamicPersistentTileSchedulerILi128ELi96ELi256ELi128ELb1ELb1ELb1ELb1ELb0ELb1EEEEEEEEEvNT_6ParamsE --------------------------
	.section	.nv.info._ZN7cutlass13device_kernelIN5flash11enable_sm90INS1_16FlashAttnFwdSm90INS1_25CollectiveMainloopFwdSm90ILi2EN4cute5tupleIJNS5_1CILi1EEES8_S8_EEENS6_IJNS7_ILi128EEENS7_ILi96EEENS7_ILi192EEEEEELi128ENS_10bfloat16_tEfNS_4arch4Sm90ELb0ELb1ELb0ELb1ELb0ELb1ELb0ELb1ELb1ELb1ELb1ELb0EEENS1_21CollectiveEpilogueFwdINS6_IJSA_SA_SB_EEES9_SE_SG_Li256ELb1ELb1ELb1ELb0EEENS1_36VarlenDynamicPersistentTileSchedulerILi128ELi96ELi256ELi128ELb1ELb1ELb1ELb1ELb0ELb1EEEEEEEEEvNT_6ParamsE,"",@"SHT_CUDA_INFO"
	.sectionflags	@""
	.align	4


	//----- nvinfo : EIATTR_CUDA_API_VERSION
	.align		4
        /*0000*/ 	.byte	0x04, 0x37
        /*0002*/ 	.short	(.L_126 - .L_125)
.L_125:
        /*0004*/ 	.word	0x00000082


	//----- nvinfo : EIATTR_KPARAM_INFO
	.align		4
.L_126:
        /*0008*/ 	.byte	0x04, 0x17
        /*000a*/ 	.short	(.L_128 - .L_127)
.L_127:
        /*000c*/ 	.word	0x00000000
        /*0010*/ 	.short	0x0000
        /*0012*/ 	.short	0x0000
        /*0014*/ 	.byte	0x00, 0xf0, 0x01, 0x2a


	//----- nvinfo : EIATTR_SPARSE_MMA_MASK
	.align		4
.L_128:
        /*0018*/ 	.byte	0x03, 0x50
        /*001a*/ 	.short	0x0000


	//----- nvinfo : EIATTR_MAXREG_COUNT
	.align		4
        /*001c*/ 	.byte	0x03, 0x1b
        /*001e*/ 	.short	0x00a8


	//----- nvinfo : EIATTR_MERCURY_ISA_VERSION
	.align		4
        /*0020*/ 	.byte	0x03, 0x5f
        /*0022*/ 	.short	0x0101


	//----- nvinfo : EIATTR_VRC_CTA_INIT_COUNT
	.align		4
        /*0024*/ 	.byte	0x02, 0x4a
	.zero		1
	.zero		1


	//----- nvinfo : EIATTR_EXIT_INSTR_OFFSETS
	.align		4
        /*0028*/ 	.byte	0x04, 0x1c
        /*002a*/ 	.short	(.L_130 - .L_129)


	//   ....[0]....
.L_129:
        /*002c*/ 	.word	0x00000010


	//----- nvinfo : EIATTR_MAX_THREADS
	.align		4
.L_130:
        /*0030*/ 	.byte	0x04, 0x05
        /*0032*/ 	.short	(.L_132 - .L_131)
.L_131:
        /*0034*/ 	.word	0x00000180
        /*0038*/ 	.word	0x00000001
        /*003c*/ 	.word	0x00000001


	//----- nvinfo : EIATTR_CBANK_PARAM_SIZE
	.align		4
.L_132:
        /*0040*/ 	.byte	0x03, 0x19
        /*0042*/ 	.short	0x0a80


	//----- nvinfo : EIATTR_PARAM_CBANK
	.align		4
        /*0044*/ 	.byte	0x04, 0x0a
        /*0046*/ 	.short	(.L_134 - .L_133)
	.align		4
.L_133:
        /*0048*/ 	.word	index@(.nv.constant0._ZN7cutlass13device_kernelIN5flash11enable_sm90INS1_16FlashAttnFwdSm90INS1_25CollectiveMainloopFwdSm90ILi2EN4cute5tupleIJNS5_1CILi1EEES8_S8_EEENS6_IJNS7_ILi128EEENS7_ILi96EEENS7_ILi192EEEEEELi128ENS_10bfloat16_tEfNS_4arch4Sm90ELb0ELb1ELb0ELb1ELb0ELb1ELb0ELb1ELb1ELb1ELb1ELb0EEENS1_21CollectiveEpilogueFwdINS6_IJSA_SA_SB_EEES9_SE_SG_Li256ELb1ELb1ELb1ELb0EEENS1_36VarlenDynamicPersistentTileSchedulerILi128ELi96ELi256ELi128ELb1ELb1ELb1ELb1ELb0ELb1EEEEEEEEEvNT_6ParamsE)
        /*004c*/ 	.short	0x0380
        /*004e*/ 	.short	0x0a80


	//----- nvinfo : EIATTR_SW_WAR
	.align		4
.L_134:
        /*0050*/ 	.byte	0x04, 0x36
        /*0052*/ 	.short	(.L_136 - .L_135)
.L_135:
        /*0054*/ 	.word	0x00000008
.L_136:


//--------------------- .nv.info._ZN7cutlass13device_kernelIN5flash11enable_sm90INS1_16FlashAttnFwdSm90INS1_25CollectiveMainloopFwdSm90ILi2EN4cute5tupleIJNS5_1CILi1EEES8_S8_EEENS6_IJNS7_ILi128EEESA_NS7_ILi192EEEEEELi128ENS_10bfloat16_tEfNS_4arch4Sm90ELb1ELb0ELb0ELb0ELb0ELb0ELb0ELb1ELb1ELb1ELb1ELb0EEENS1_21CollectiveEpilogueFwdINS6_IJSA_SA_SA_EEES9_SD_SF_Li256ELb0ELb1ELb1ELb0EEENS1_19SingleTileSchedulerILb0ELb1ELb1ELi128EEEEEEEEEvNT_6ParamsE --------------------------
	.section	.nv.info._ZN7cutlass13device_kernelIN5flash11enable_sm90INS1_16FlashAttnFwdSm90INS1_25CollectiveMainloopFwdSm90ILi2EN4cute5tupleIJNS5_1CILi1EEES8_S8_EEENS6_IJNS7_ILi128EEESA_NS7_ILi192EEEEEELi128ENS_10bfloat16_tEfNS_4arch4Sm90ELb1ELb0ELb0ELb0ELb0ELb0ELb0ELb1ELb1ELb1ELb1ELb0EEENS1_21CollectiveEpilogueFwdINS6_IJSA_SA_SA_EEES9_SD_SF_Li256ELb0ELb1ELb1ELb0EEENS1_19SingleTileSchedulerILb0ELb1ELb1ELi128EEEEEEEEEvNT_6ParamsE,"",@"SHT_CUDA_INFO"
	.sectionflags	@""
	.align	4


	//----- nvinfo : EIATTR_CUDA_API_VERSION
	.align		4
        /*0000*/ 	.byte	0x04, 0x37
        /*0002*/ 	.short	(.L_138 - .L_137)
.L_137:
        /*0004*/ 	.word	0x00000082


	//----- nvinfo : EIATTR_KPARAM_INFO
	.align		4
.L_138:
        /*0008*/ 	.byte	0x04, 0x17
        /*000a*/ 	.short	(.L_140 - .L_139)
.L_139:
        /*000c*/ 	.word	0x00000000
        /*0010*/ 	.short	0x0000
        /*0012*/ 	.short	0x0000
        /*0014*/ 	.byte	0x00, 0xf0, 0x01, 0x28


	//----- nvinfo : EIATTR_SPARSE_MMA_MASK
	.align		4
.L_140:
        /*0018*/ 	.byte	0x03, 0x50
        /*001a*/ 	.short	0x0000


	//----- nvinfo : EIATTR_MAXREG_COUNT
	.align		4
        /*001c*/ 	.byte	0x03, 0x1b
        /*001e*/ 	.short	0x00a8


	//----- nvinfo : EIATTR_MERCURY_ISA_VERSION
	.align		4
        /*0020*/ 	.byte	0x03, 0x5f
        /*0022*/ 	.short	0x0101


	//----- nvinfo : EIATTR_VRC_CTA_INIT_COUNT
	.align		4
        /*0024*/ 	.byte	0x02, 0x4a
	.zero		1
	.zero		1


	//----- nvinfo : EIATTR_EXIT_INSTR_OFFSETS
	.align		4
        /*0028*/ 	.byte	0x04, 0x1c
        /*002a*/ 	.short	(.L_142 - .L_141)


	//   ....[0]....
.L_141:
        /*002c*/ 	.word	0x00000010


	//----- nvinfo : EIATTR_MAX_THREADS
	.align		4
.L_142:
        /*0030*/ 	.byte	0x04, 0x05
        /*0032*/ 	.short	(.L_144 - .L_143)
.L_143:
        /*0034*/ 	.word	0x00000180
        /*0038*/ 	.word	0x00000001
        /*003c*/ 	.word	0x00000001


	//----- nvinfo : EIATTR_CBANK_PARAM_SIZE
	.align		4
.L_144:
        /*0040*/ 	.byte	0x03, 0x19
        /*0042*/ 	.short	0x0a00


	//----- nvinfo : EIATTR_PARAM_CBANK
	.align		4
        /*0044*/ 	.byte	0x04, 0x0a
        /*0046*/ 	.short	(.L_146 - .L_145)
	.align		4
.L_145:
        /*0048*/ 	.word	index@(.nv.constant0._ZN7cutlass13device_kernelIN5flash11enable_sm90INS1_16FlashAttnFwdSm90INS1_25CollectiveMainloopFwdSm90ILi2EN4cute5tupleIJNS5_1CILi1EEES8_S8_EEENS6_IJNS7_ILi128EEESA_NS7_ILi192EEEEEELi128ENS_10bfloat16_tEfNS_4arch4Sm90ELb1ELb0ELb0ELb0ELb0ELb0ELb0ELb1ELb1ELb1ELb1ELb0EEENS1_21CollectiveEpilogueFwdINS6_IJSA_SA_SA_EEES9_SD_SF_Li256ELb0ELb1ELb1ELb0EEENS1_19SingleTileSchedulerILb0ELb1ELb1ELi128EEEEEEEEEvNT_6ParamsE)
        /*004c*/ 	.short	0x0380
        /*004e*/ 	.short	0x0a00


	//----- nvinfo : EIATTR_SW_WAR
	.align		4
.L_146:
        /*0050*/ 	.byte	0x04, 0x36
        /*0052*/ 	.short	(.L_148 - .L_147)
.L_147:
        /*0054*/ 	.word	0x00000008
.L_148:


//--------------------- .nv.info._ZN7cutlass13device_kernelIN5flash11enable_sm90INS1_16FlashAttnFwdSm90INS1_25CollectiveMainloopFwdSm90ILi2EN4cute5tupleIJNS5_1CILi1EEES8_S8_EEENS6_IJNS7_ILi128EEESA_NS7_ILi192EEEEEELi128ENS_10bfloat16_tEfNS_4arch4Sm90ELb1ELb0ELb0ELb1ELb0ELb0ELb0ELb1ELb1ELb1ELb1ELb0EEENS1_21CollectiveEpilogueFwdINS6_IJSA_SA_SA_EEES9_SD_SF_Li256ELb1ELb1ELb1ELb0EEENS1_36VarlenDynamicPersistentTileSchedulerILi128ELi128ELi256ELi128ELb1ELb1ELb1ELb1ELb1ELb1EEEEEEEEEvNT_6ParamsE --------------------------
	.section	.nv.info._ZN7cutlass13device_kernelIN5flash11enable_sm90INS1_16FlashAttnFwdSm90INS1_25CollectiveMainloopFwdSm90ILi2EN4cute5tupleIJNS5_1CILi1EEES8_S8_EEENS6_IJNS7_ILi128EEESA_NS7_ILi192EEEEEELi128ENS_10bfloat16_tEfNS_4arch4Sm90ELb1ELb0ELb0ELb1ELb0ELb0ELb0ELb1ELb1ELb1ELb1ELb0EEENS1_21CollectiveEpilogueFwdINS6_IJSA_SA_SA_EEES9_SD_SF_Li256ELb1ELb1ELb1ELb0EEENS1_36VarlenDynamicPersistentTileSchedulerILi128ELi128ELi256ELi128ELb1ELb1ELb1ELb1ELb1ELb1EEEEEEEEEvNT_6ParamsE,"",@"SHT_CUDA_INFO"
	.sectionflags	@""
	.align	4


	//----- nvinfo : EIATTR_CUDA_API_VERSION
	.align		4
        /*0000*/ 	.byte	0x04, 0x37
        /*0002*/ 	.short	(.L_150 - .L_149)
.L_149:
        /*0004*/ 	.word	0x00000082


	//----- nvinfo : EIATTR_KPARAM_INFO
	.align		4
.L_150:
        /*0008*/ 	.byte	0x04, 0x17
        /*000a*/ 	.short	(.L_152 - .L_151)
.L_151:
        /*000c*/ 	.word	0x00000000
        /*0010*/ 	.short	0x0000
        /*0012*/ 	.short	0x0000
        /*0014*/ 	.byte	0x00, 0xf0, 0x01, 0x2a


	//----- nvinfo : EIATTR_SPARSE_MMA_MASK
	.align		4
.L_152:
        /*0018*/ 	.byte	0x03, 0x50
        /*001a*/ 	.short	0x0000


	//----- nvinfo : EIATTR_MAXREG_COUNT
	.align		4
        /*001c*/ 	.byte	0x03, 0x1b
        /*001e*/ 	.short	0x00a8


	//----- nvinfo : EIATTR_MERCURY_ISA_VERSION
	.align		4
        /*0020*/ 	.byte	0x03, 0x5f
        /*0022*/ 	.short	0x0101


	//----- nvinfo : EIATTR_VRC_CTA_INIT_COUNT
	.align		4
        /*0024*/ 	.byte	0x02, 0x4a
	.zero		1
	.zero		1


	//----- nvinfo : EIATTR_EXIT_INSTR_OFFSETS
	.align		4
        /*0028*/ 	.byte	0x04, 0x1c
        /*002a*/ 	.short	(.L_154 - .L_153)


	//   ....[0]....
.L_153:
        /*002c*/ 	.word	0x00000010


	//----- nvinfo : EIATTR_MAX_THREADS
	.align		4
.L_154:
        /*0030*/ 	.byte	0x04, 0x05
        /*0032*/ 	.short	(.L_156 - .L_155)
.L_155:
        /*0034*/ 	.word	0x00000180
        /*0038*/ 	.word	0x00000001
        /*003c*/ 	.word	0x00000001


	//----- nvinfo : EIATTR_CBANK_PARAM_SIZE
	.align		4
.L_156:
        /*0040*/ 	.byte	0x03, 0x19
        /*0042*/ 	.short	0x0a80


	//----- nvinfo : EIATTR_PARAM_CBANK
	.align		4
        /*0044*/ 	.byte	0x04, 0x0a
        /*0046*/ 	.short	(.L_158 - .L_157)
	.align		4
.L_157:
        /*0048*/ 	.word	index@(.nv.constant0._ZN7cutlass13device_kernelIN5flash11enable_sm90INS1_16FlashAttnFwdSm90INS1_25CollectiveMainloopFwdSm90ILi2EN4cute5tupleIJNS5_1CILi1EEES8_S8_EEENS6_IJNS7_ILi128EEESA_NS7_ILi192EEEEEELi128ENS_10bfloat16_tEfNS_4arch4Sm90ELb1ELb0ELb0ELb1ELb0ELb0ELb0ELb1ELb1ELb1ELb1ELb0EEENS1_21CollectiveEpilogueFwdINS6_IJSA_SA_SA_EEES9_SD_SF_Li256ELb1ELb1ELb1ELb0EEENS1_36VarlenDynamicPersistentTileSchedulerILi128ELi128ELi256ELi128ELb1ELb1ELb1ELb1ELb1ELb1EEEEEEEEEvNT_6ParamsE)
        /*004c*/ 	.short	0x0380
        /*004e*/ 	.short	0x0a80


	//----- nvinfo : EIATTR_SW_WAR
	.align		4
.L_158:
        /*0050*/ 	.byte	0x04, 0x36
        /*0052*/ 	.short	(.L_160 - .L_159)
.L_159:
        /*0054*/ 	.word	0x00000008
.L_160:


//--------------------- .nv.info._ZN7cutlass13device_kernelIN5flash11enable_sm90INS1_16FlashAttnFwdSm90INS1_25CollectiveMainloopFwdSm90ILi2EN4cute5tupleIJNS5_1CILi1EEES8_S8_EEENS6_IJNS7_ILi128EEESA_NS7_ILi192EEEEEELi128ENS_10bfloat16_tEfNS_4arch4Sm90ELb1ELb0ELb0ELb1ELb0ELb1ELb0ELb1ELb1ELb1ELb1ELb0EEENS1_21CollectiveEpilogueFwdINS6_IJSA_SA_SA_EEES9_SD_SF_Li256ELb1ELb1ELb1ELb0EEENS1_36VarlenDynamicPersistentTileSchedulerILi128ELi128ELi256ELi128ELb1ELb1ELb1ELb1ELb1ELb1EEEEEEEEEvNT_6ParamsE --------------------------
	.section	.nv.info._ZN7cutlass13device_kernelIN5flash11enable_sm90INS1_16FlashAttnFwdSm90INS1_25CollectiveMainloopFwdSm90ILi2EN4cute5tupleIJNS5_1CILi1EEES8_S8_EEENS6_IJNS7_ILi128EEESA_NS7_ILi192EEEEEELi128ENS_10bfloat16_tEfNS_4arch4Sm90ELb1ELb0ELb0ELb1ELb0ELb1ELb0ELb1ELb1ELb1ELb1ELb0EEENS1_21CollectiveEpilogueFwdINS6_IJSA_SA_SA_EEES9_SD_SF_Li256ELb1ELb1ELb1ELb0EEENS1_36VarlenDynamicPersistentTileSchedulerILi128ELi128ELi256ELi128ELb1ELb1ELb1ELb1ELb1ELb1EEEEEEEEEvNT_6ParamsE,"",@"SHT_CUDA_INFO"
	.sectionflags	@""
	.align	4


	//----- nvinfo : EIATTR_CUDA_API_VERSION
	.align		4
        /*0000*/ 	.byte	0x04, 0x37
        /*0002*/ 	.short	(.L_162 - .L_161)
.L_161:
        /*0004*/ 	.word	0x00000082


	//----- nvinfo : EIATTR_KPARAM_INFO
	.align		4
.L_162:
        /*0008*/ 	.byte	0x04, 0x17
        /*000a*/ 	.short	(.L_164 - .L_163)
.L_163:
        /*000c*/ 	.word	0x00000000
        /*0010*/ 	.short	0x0000
        /*0012*/ 	.short	0x0000
        /*0014*/ 	.byte	0x00, 0xf0, 0x01, 0x2a


	//----- nvinfo : EIATTR_SPARSE_MMA_MASK
	.align		4
.L_164:
        /*0018*/ 	.byte	0x03, 0x50
        /*001a*/ 	.short	0x0000


	//----- nvinfo : EIATTR_MAXREG_COUNT
	.align		4
        /*001c*/ 	.byte	0x03, 0x1b
        /*001e*/ 	.short	0x00a8


	//----- nvinfo : EIATTR_MERCURY_ISA_VERSION
	.align		4
        /*0020*/ 	.byte	0x03, 0x5f
        /*0022*/ 	.short	0x0101


	//----- nvinfo : EIATTR_VRC_CTA_INIT_COUNT
	.align		4
        /*0024*/ 	.byte	0x02, 0x4a
	.zero		1
	.zero		1


	//----- nvinfo : EIATTR_EXIT_INSTR_OFFSETS
	.align		4
        /*0028*/ 	.byte	0x04, 0x1c
        /*002a*/ 	.short	(.L_166 - .L_165)


	//   ....[0]....
.L_165:
        /*002c*/ 	.word	0x00000010


	//----- nvinfo : EIATTR_MAX_THREADS
	.align		4
.L_166:
        /*0030*/ 	.byte	0x04, 0x05
        /*0032*/ 	.short	(.L_168 - .L_167)
.L_167:
        /*0034*/ 	.word	0x00000180
        /*0038*/ 	.word	0x00000001
        /*003c*/ 	.word	0x00000001


	//----- nvinfo : EIATTR_CBANK_PARAM_SIZE
	.align		4
.L_168:
        /*0040*/ 	.byte	0x03, 0x19
        /*0042*/ 	.short	0x0a80


	//----- nvinfo : EIATTR_PARAM_CBANK
	.align		4
        /*0044*/ 	.byte	0x04, 0x0a
        /*0046*/ 	.short	(.L_170 - .L_169)
	.align		4
.L_169:
        /*0048*/ 	.word	index@(.nv.constant0._ZN7cutlass13device_kernelIN5flash11enable_sm90INS1_16FlashAttnFwdSm90INS1_25CollectiveMainloopFwdSm90ILi2EN4cute5tupleIJNS5_1CILi1EEES8_S8_EEENS6_IJNS7_ILi128EEESA_NS7_ILi192EEEEEELi128ENS_10bfloat16_tEfNS_4arch4Sm90ELb1ELb0ELb0ELb1ELb0ELb1ELb0ELb1ELb1ELb1ELb1ELb0EEENS1_21CollectiveEpilogueFwdINS6_IJSA_SA_SA_EEES9_SD_SF_Li256ELb1ELb1ELb1ELb0EEENS1_36VarlenDynamicPersistentTileSchedulerILi128ELi128ELi256ELi128ELb1ELb1ELb1ELb1ELb1ELb1EEEEEEEEEvNT_6ParamsE)
        /*004c*/ 	.short	0x0380
        /*004e*/ 	.short	0x0a80


	//----- nvinfo : EIATTR_SW_WAR
	.align		4
.L_170:
        /*0050*/ 	.byte	0x04, 0x36
        /*0052*/ 	.short	(.L_172 - .L_171)
.L_171:
        /*0054*/ 	.word	0x00000008
.L_172:


//--------------------- .nv.callgraph             --------------------------
	.section	.nv.callgraph,"",@"SHT_CUDA_CALLGRAPH"
	.align	4
	.sectionentsize	8
	.align		4
        /*0000*/ 	.word	0x00000000
	.align		4
        /*0004*/ 	.word	0xffffffff
	.align		4
        /*0008*/ 	.word	0x00000000
	.align		4
        /*000c*/ 	.word	0xfffffffe
	.align		4
        /*0010*/ 	.word	0x00000000
	.align		4
        /*0014*/ 	.word	0xfffffffd
	.align		4
        /*0018*/ 	.word	0x00000000
	.align		4
        /*001c*/ 	.word	0xfffffffc


//--------------------- .nv.constant4             --------------------------
	.section	.nv.constant4,"a",@progbits
	.align	8
	.align		8
.nv.constant4:
        /*0000*/ 	.dword	_ZN76_INTERNAL_8c384062_40_flash_fwd_hdim192_128_bf16_split_sm90_cu_ee213261_32134cuda3std3__45__cpo5beginE
	.align		8
        /*0008*/ 	.dword	_ZN76_INTERNAL_8c384062_40_flash_fwd_hdim192_128_bf16_split_sm90_cu_ee213261_32134cuda3std3__45__cpo3endE
	.align		8
        /*0010*/ 	.dword	_ZN76_INTERNAL_8c384062_40_flash_fwd_hdim192_128_bf16_split_sm90_cu_ee213261_32134cuda3std3__45__cpo6cbeginE
	.align		8
        /*0018*/ 	.dword	_ZN76_INTERNAL_8c384062_40_flash_fwd_hdim192_128_bf16_split_sm90_cu_ee213261_32134cuda3std3__45__cpo4cendE
	.align		8
        /*0020*/ 	.dword	_ZN76_INTERNAL_8c384062_40_flash_fwd_hdim192_128_bf16_split_sm90_cu_ee213261_32134cuda3std3__478_GLOBAL__N__8c384062_40_flash_fwd_hdim192_128_bf16_split_sm90_cu_ee213261_32136ignoreE
	.align		8
        /*0028*/ 	.dword	_ZN76_INTERNAL_8c384062_40_flash_fwd_hdim192_128_bf16_split_sm90_cu_ee213261_32134cuda3std3__419piecewise_constructE
	.align		8
        /*0030*/ 	.dword	_ZN76_INTERNAL_8c384062_40_flash_fwd_hdim192_128_bf16_split_sm90_cu_ee213261_32134cuda3std3__48in_placeE
	.align		8
        /*0038*/ 	.dword	_ZN76_INTERNAL_8c384062_40_flash_fwd_hdim192_128_bf16_split_sm90_cu_ee213261_32134cuda3std6ranges3__45__cpo4swapE
	.align		8
        /*0040*/ 	.dword	_ZN76_INTERNAL_8c384062_40_flash_fwd_hdim192_128_bf16_split_sm90_cu_ee213261_32134cuda3std6ranges3__45__cpo9iter_moveE
	.align		8
        /*0048*/ 	.dword	_ZN76_INTERNAL_8c384062_40_flash_fwd_hdim192_128_bf16_split_sm90_cu_ee213261_32134cute7productE
	.align		8
        /*0050*/ 	.dword	_ZN76_INTERNAL_8c384062_40_flash_fwd_hdim192_128_bf16_split_sm90_cu_ee213261_32134cute1_E


//--------------------- .text._ZN7cutlass13device_kernelIN5flash11enable_sm90INS1_16FlashAttnFwdSm90INS1_25CollectiveMainloopFwdSm90ILi2EN4cute5tupleIJNS5_1CILi1EEES8_S8_EEENS6_IJNS7_ILi128EEESA_NS7_ILi192EEEEEELi128ENS_10bfloat16_tEfNS_4arch4Sm90ELb0ELb0ELb0ELb0ELb0ELb0ELb0ELb1ELb1ELb1ELb1ELb0EEENS1_21CollectiveEpilogueFwdINS6_IJSA_SA_SA_EEES9_SD_SF_Li256ELb0ELb1ELb1ELb0EEENS1_19SingleTileSchedulerILb0ELb1ELb1ELi128EEEEEEEEEvNT_6ParamsE --------------------------
	.section	.text._ZN7cutlass13device_kernelIN5flash11enable_sm90INS1_16FlashAttnFwdSm90INS1_25CollectiveMainloopFwdSm90ILi2EN4cute5tupleIJNS5_1CILi1EEES8_S8_EEENS6_IJNS7_ILi128EEESA_NS7_ILi192EEEEEELi128ENS_10bfloat16_tEfNS_4arch4Sm90ELb0ELb0ELb0ELb0ELb0ELb0ELb0ELb1ELb1ELb1ELb1ELb0EEENS1_21CollectiveEpilogueFwdINS6_IJSA_SA_SA_EEES9_SD_SF_Li256ELb0ELb1ELb1ELb0EEENS1_19SingleTileSchedulerILb0ELb1ELb1ELi128EEEEEEEEEvNT_6ParamsE,"ax",@progbits
	.align	128
.text._ZN7cutlass13device_kernelIN5flash11enable_sm90INS1_16FlashAttnFwdSm90INS1_25CollectiveMainloopFwdSm90ILi2EN4cute5tupleIJNS5_1CILi1EEES8_S8_EEENS6_IJNS7_ILi128EEESA_NS7_ILi192EEEEEELi128ENS_10bfloat16_tEfNS_4arch4Sm90ELb0ELb0ELb0ELb0ELb0ELb0ELb0ELb1ELb1ELb1ELb1ELb0EEENS1_21CollectiveEpilogueFwdINS6_IJSA_SA_SA_EEES9_SD_SF_Li256ELb0ELb1ELb1ELb0EEENS1_19SingleTileSchedulerILb0ELb1ELb1ELi128EEEEEEEEEvNT_6ParamsE:
        .type           _ZN7cutlass13device_kernelIN5flash11enable_sm90INS1_16FlashAttnFwdSm90INS1_25CollectiveMainloopFwdSm90ILi2EN4cute5tupleIJNS5_1CILi1EEES8_S8_EEENS6_IJNS7_ILi128EEESA_NS7_ILi192EEEEEELi128ENS_10bfloat16_tEfNS_4arch4Sm90ELb0ELb0ELb0ELb0ELb0ELb0ELb0ELb1ELb1ELb1ELb1ELb0EEENS1_21CollectiveEpilogueFwdINS6_IJSA_SA_SA_EEES9_SD_SF_Li256ELb0ELb1ELb1ELb0EEENS1_19SingleTileSchedulerILb0ELb1ELb1ELi128EEEEEEEEEvNT_6ParamsE,@function
        .size           _ZN7cutlass13device_kernelIN5flash11enable_sm90INS1_16FlashAttnFwdSm90INS1_25CollectiveMainloopFwdSm90ILi2EN4cute5tupleIJNS5_1CILi1EEES8_S8_EEENS6_IJNS7_ILi128EEESA_NS7_ILi192EEEEEELi128ENS_10bfloat16_tEfNS_4arch4Sm90ELb0ELb0ELb0ELb0ELb0ELb0ELb0ELb1ELb1ELb1ELb1ELb0EEENS1_21CollectiveEpilogueFwdINS6_IJSA_SA_SA_EEES9_SD_SF_Li256ELb0ELb1ELb1ELb0EEENS1_19SingleTileSchedulerILb0ELb1ELb1ELi128EEEEEEEEEvNT_6ParamsE,(.L_x_9 - _ZN7cutlass13device_kernelIN5flash11enable_sm90INS1_16FlashAttnFwdSm90INS1_25CollectiveMainloopFwdSm90ILi2EN4cute5tupleIJNS5_1CILi1EEES8_S8_EEENS6_IJNS7_ILi128EEESA_NS7_ILi192EEEEEELi128ENS_10bfloat16_tEfNS_4arch4Sm90ELb0ELb0ELb0ELb0ELb0ELb0ELb0ELb1ELb1ELb1ELb1ELb0EEENS1_21CollectiveEpilogueFwdINS6_IJSA_SA_SA_EEES9_SD_SF_Li256ELb0ELb1ELb1ELb0EEENS1_19SingleTileSchedulerILb0ELb1ELb1ELi128EEEEEEEEEvNT_6ParamsE)
        .other          _ZN7cutlass13device_kernelIN5flash11enable_sm90INS1_16FlashAttnFwdSm90INS1_25CollectiveMainloopFwdSm90ILi2EN4cute5tupleIJNS5_1CILi1EEES8_S8_EEENS6_IJNS7_ILi128EEESA_NS7_ILi192EEEEEELi128ENS_10bfloat16_tEfNS_4arch4Sm90ELb0ELb0ELb0ELb0ELb0ELb0ELb0ELb1ELb1ELb1ELb1ELb0EEENS1_21CollectiveEpilogueFwdINS6_IJSA_SA_SA_EEES9_SD_SF_Li256ELb0ELb1ELb1ELb0EEENS1_19SingleTileSchedulerILb0ELb1ELb1ELi128EEEEEEEEEvNT_6ParamsE,@"STO_CUDA_ENTRY STV_DEFAULT"
_ZN7cutlass13device_kernelIN5flash11enable_sm90INS1_16FlashAttnFwdSm90INS1_25CollectiveMainloopFwdSm90ILi2EN4cute5tupleIJNS5_1CILi1EEES8_S8_EEENS6_IJNS7_ILi128EEESA_NS7_ILi192EEEEEELi128ENS_10bfloat16_tEfNS_4arch4Sm90ELb0ELb0ELb0ELb0ELb0ELb0ELb0ELb1ELb1ELb1ELb1ELb0EEENS1_21CollectiveEpilogueFwdINS6_IJSA_SA_SA_EEES9_SD_SF_Li256ELb0ELb1ELb1ELb0EEENS1_19SingleTileSchedulerILb0ELb1ELb1ELi128EEEEEEEEEvNT_6ParamsE:
[----:B------:R-:W-:Y:S01]  /*0000*/  LDC R1, c[0x0][0x37c] ;  /* 0x0000df00ff017b82 */ /* 0x000fe20000000800 */
[----:B------:R-:W-:Y:S05]  /*0010*/  EXIT ;  /* 0x000000000000794d */ /* 0x000fea0003800000 */
.L_x_0:
[----:B------:R-:W-:-:S00]  /*0020*/  BRA `(.L_x_0) ;  /* 0xfffffffc00fc7947 */ /* 0x000fc0000383ffff */
[----:B------:R-:W-:-:S00]  /*0030*/  NOP ;  /* 0x0000000000007918 */ /* 0x000fc00000000000 */
        /* <DEDUP_REMOVED lines=12> */
.L_x_9:


//--------------------- .text._ZN7cutlass13device_kernelIN5flash11enable_sm90INS1_16FlashAttnFwdSm90INS1_25CollectiveMainloopFwdSm90ILi2EN4cute5tupleIJNS5_1CILi1EEES8_S8_EEENS6_IJNS7_ILi128EEESA_NS7_ILi192EEEEEELi128ENS_10bfloat16_tEfNS_4arch4Sm90ELb0ELb0ELb0ELb1ELb0ELb0ELb0ELb1ELb1ELb1ELb1ELb0EEENS1_21CollectiveEpilogueFwdINS6_IJSA_SA_SA_EEES9_SD_SF_Li256ELb1ELb1ELb1ELb0EEENS1_36VarlenDynamicPersistentTileSchedulerILi128ELi128ELi256ELi128ELb1ELb1ELb1ELb0ELb1ELb1EEEEEEEEEvNT_6ParamsE --------------------------
	.section	.text._ZN7cutlass13device_kernelIN5flash11enable_sm90INS1_16FlashAttnFwdSm90INS1_25CollectiveMainloopFwdSm90ILi2EN4cute5tupleIJNS5_1CILi1EEES8_S8_EEENS6_IJNS7_ILi128EEESA_NS7_ILi192EEEEEELi128ENS_10bfloat16_tEfNS_4arch4Sm90ELb0ELb0ELb0ELb1ELb0ELb0ELb0ELb1ELb1ELb1ELb1ELb0EEENS1_21CollectiveEpilogueFwdINS6_IJSA_SA_SA_EEES9_SD_SF_Li256ELb1ELb1ELb1ELb0EEENS1_36VarlenDynamicPersistentTileSchedulerILi128ELi128ELi256ELi128ELb1ELb1ELb1ELb0ELb1ELb1EEEEEEEEEvNT_6ParamsE,"ax",@progbits
	.align	128
.text._ZN7cutlass13device_kernelIN5flash11enable_sm90INS1_16FlashAttnFwdSm90INS1_25CollectiveMainloopFwdSm90ILi2EN4cute5tupleIJNS5_1CILi1EEES8_S8_EEENS6_IJNS7_ILi128EEESA_NS7_ILi192EEEEEELi128ENS_10bfloat16_tEfNS_4arch4Sm90ELb0ELb0ELb0ELb1ELb0ELb0ELb0ELb1ELb1ELb1ELb1ELb0EEENS1_21CollectiveEpilogueFwdINS6_IJSA_SA_SA_EEES9_SD_SF_Li256ELb1ELb1ELb1ELb0EEENS1_36VarlenDynamicPersistentTileSchedulerILi128ELi128ELi256ELi128ELb1ELb1ELb1ELb0ELb1ELb1EEEEEEEEEvNT_6ParamsE:
        .type           _ZN7cutlass13device_kernelIN5flash11enable_sm90INS1_16FlashAttnFwdSm90INS1_25CollectiveMainloopFwdSm90ILi2EN4cute5tupleIJNS5_1CILi1EEES8_S8_EEENS6_IJNS7_ILi128EEESA_NS7_ILi192EEEEEELi128ENS_10bfloat16_tEfNS_4arch4Sm90ELb0ELb0ELb0ELb1ELb0ELb0ELb0ELb1ELb1ELb1ELb1ELb0EEENS1_21CollectiveEpilogueFwdINS6_IJSA_SA_SA_EEES9_SD_SF_Li256ELb1ELb1ELb1ELb0EEENS1_36VarlenDynamicPersistentTileSchedulerILi128ELi128ELi256ELi128ELb1ELb1ELb1ELb0ELb1ELb1EEEEEEEEEvNT_6ParamsE,@function
        .size           _ZN7cutlass13device_kernelIN5flash11enable_sm90INS1_16FlashAttnFwdSm90INS1_25CollectiveMainloopFwdSm90ILi2EN4cute5tupleIJNS5_1CILi1EEES8_S8_EEENS6_IJNS7_ILi128EEESA_NS7_ILi192EEEEEELi128ENS_10bfloat16_tEfNS_4arch4Sm90ELb0ELb0ELb0ELb1ELb0ELb0ELb0ELb1ELb1ELb1ELb1ELb0EEENS1_21CollectiveEpilogueFwdINS6_IJSA_SA_SA_EEES9_SD_SF_Li256ELb1ELb1ELb1ELb0EEENS1_36VarlenDynamicPersistentTileSchedulerILi128ELi128ELi256ELi128ELb1ELb1ELb1ELb0ELb1ELb1EEEEEEEEEvNT_6ParamsE,(.L_x_10 - _ZN7cutlass13device_kernelIN5flash11enable_sm90INS1_16FlashAttnFwdSm90INS1_25CollectiveMainloopFwdSm90ILi2EN4cute5tupleIJNS5_1CILi1EEES8_S8_EEENS6_IJNS7_ILi128EEESA_NS7_ILi192EEEEEELi128ENS_10bfloat16_tEfNS_4arch4Sm90ELb0ELb0ELb0ELb1ELb0ELb0ELb0ELb1ELb1ELb1ELb1ELb0EEENS1_21CollectiveEpilogueFwdINS6_IJSA_SA_SA_EEES9_SD_SF_Li256ELb1ELb1ELb1ELb0EEENS1_36VarlenDynamicPersistentTileSchedulerILi128ELi128ELi256ELi128ELb1ELb1ELb1ELb0ELb1ELb1EEEEEEEEEvNT_6ParamsE)
        .other          _ZN7cutlass13device_kernelIN5flash11enable_sm90INS1_16FlashAttnFwdSm90INS1_25CollectiveMainloopFwdSm90ILi2EN4cute5tupleIJNS5_1CILi1EEES8_S8_EEENS6_IJNS7_ILi128EEESA_NS7_ILi192EEEEEELi128ENS_10bfloat16_tEfNS_4arch4Sm90ELb0ELb0ELb0ELb1ELb0ELb0ELb0ELb1ELb1ELb1ELb1ELb0EEENS1_21CollectiveEpilogueFwdINS6_IJSA_SA_SA_EEES9_SD_SF_Li256ELb1ELb1ELb1ELb0EEENS1_36VarlenDynamicPersistentTileSchedulerILi128ELi128ELi256ELi128ELb1ELb1ELb1ELb0ELb1ELb1EEEEEEEEEvNT_6ParamsE,@"STO_CUDA_ENTRY STV_DEFAULT"
_ZN7cutlass13device_kernelIN5flash11enable_sm90INS1_16FlashAttnFwdSm90INS1_25CollectiveMainloopFwdSm90ILi2EN4cute5tupleIJNS5_1CILi1EEES8_S8_EEENS6_IJNS7_ILi128EEESA_NS7_ILi192EEEEEELi128ENS_10bfloat16_tEfNS_4arch4Sm90ELb0ELb0ELb0ELb1ELb0ELb0ELb0ELb1ELb1ELb1ELb1ELb0EEENS1_21CollectiveEpilogueFwdINS6_IJSA_SA_SA_EEES9_SD_SF_Li256ELb1ELb1ELb1ELb0EEENS1_36VarlenDynamicPersistentTileSchedulerILi128ELi128ELi256ELi128ELb1ELb1ELb1ELb0ELb1ELb1EEEEEEEEEvNT_6ParamsE:
[----:B------:R-:W-:Y:S01]  /*0000*/  LDC R1, c[0x0][0x37c] ;  /* 0x0000df00ff017b82 */ /* 0x000fe20000000800 */
[----:B------:R-:W-:Y:S05]  /*0010*/  EXIT ;  /* 0x000000000000794d */ /* 0x000fea0003800000 */
.L_x_1:
        /* <DEDUP_REMOVED lines=14> */
.L_x_10:


//--------------------- .text._ZN7cutlass13device_kernelIN5flash11enable_sm90INS1_16FlashAttnFwdSm90INS1_25CollectiveMainloopFwdSm90ILi2EN4cute5tupleIJNS5_1CILi1EEES8_S8_EEENS6_IJNS7_ILi128EEESA_NS7_ILi192EEEEEELi128ENS_10bfloat16_tEfNS_4arch4Sm90ELb0ELb0ELb0ELb1ELb0ELb1ELb0ELb1ELb1ELb1ELb1ELb0EEENS1_21CollectiveEpilogueFwdINS6_IJSA_SA_SA_EEES9_SD_SF_Li256ELb1ELb1ELb1ELb0EEENS1_36VarlenDynamicPersistentTileSchedulerILi128ELi128ELi256ELi128ELb1ELb1ELb1ELb0ELb1ELb1EEEEEEEEEvNT_6ParamsE --------------------------
	.section	.text._ZN7cutlass13device_kernelIN5flash11enable_sm90INS1_16FlashAttnFwdSm90INS1_25CollectiveMainloopFwdSm90ILi2EN4cute5tupleIJNS5_1CILi1EEES8_S8_EEENS6_IJNS7_ILi128EEESA_NS7_ILi192EEEEEELi128ENS_10bfloat16_tEfNS_4arch4Sm90ELb0ELb0ELb0ELb1ELb0ELb1ELb0ELb1ELb1ELb1ELb1ELb0EEENS1_21CollectiveEpilogueFwdINS6_IJSA_SA_SA_EEES9_SD_SF_Li256ELb1ELb1ELb1ELb0EEENS1_36VarlenDynamicPersistentTileSchedulerILi128ELi128ELi256ELi128ELb1ELb1ELb1ELb0ELb1ELb1EEEEEEEEEvNT_6ParamsE,"ax",@progbits
	.align	128
.text._ZN7cutlass13device_kernelIN5flash11enable_sm90INS1_16FlashAttnFwdSm90INS1_25CollectiveMainloopFwdSm90ILi2EN4cute5tupleIJNS5_1CILi1EEES8_S8_EEENS6_IJNS7_ILi128EEESA_NS7_ILi192EEEEEELi128ENS_10bfloat16_tEfNS_4arch4Sm90ELb0ELb0ELb0ELb1ELb0ELb1ELb0ELb1ELb1ELb1ELb1ELb0EEENS1_21CollectiveEpilogueFwdINS6_IJSA_SA_SA_EEES9_SD_SF_Li256ELb1ELb1ELb1ELb0EEENS1_36VarlenDynamicPersistentTileSchedulerILi128ELi128ELi256ELi128ELb1ELb1ELb1ELb0ELb1ELb1EEEEEEEEEvNT_6ParamsE:
        .type           _ZN7cutlass13device_kernelIN5flash11enable_sm90INS1_16FlashAttnFwdSm90INS1_25CollectiveMainloopFwdSm90ILi2EN4cute5tupleIJNS5_1CILi1EEES8_S8_EEENS6_IJNS7_ILi128EEESA_NS7_ILi192EEEEEELi128ENS_10bfloat16_tEfNS_4arch4Sm90ELb0ELb0ELb0ELb1ELb0ELb1ELb0ELb1ELb1ELb1ELb1ELb0EEENS1_21CollectiveEpilogueFwdINS6_IJSA_SA_SA_EEES9_SD_SF_Li256ELb1ELb1ELb1ELb0EEENS1_36VarlenDynamicPersistentTileSchedulerILi128ELi128ELi256ELi128ELb1ELb1ELb1ELb0ELb1ELb1EEEEEEEEEvNT_6ParamsE,@function
        .size           _ZN7cutlass13device_kernelIN5flash11enable_sm90INS1_16FlashAttnFwdSm90INS1_25CollectiveMainloopFwdSm90ILi2EN4cute5tupleIJNS5_1CILi1EEES8_S8_EEENS6_IJNS7_ILi128EEESA_NS7_ILi192EEEEEELi128ENS_10bfloat16_tEfNS_4arch4Sm90ELb0ELb0ELb0ELb1ELb0ELb1ELb0ELb1ELb1ELb1ELb1ELb0EEENS1_21CollectiveEpilogueFwdINS6_IJSA_SA_SA_EEES9_SD_SF_Li256ELb1ELb1ELb1ELb0EEENS1_36VarlenDynamicPersistentTileSchedulerILi128ELi128ELi256ELi128ELb1ELb1ELb1ELb0ELb1ELb1EEEEEEEEEvNT_6ParamsE,(.L_x_11 - _ZN7cutlass13device_kernelIN5flash11enable_sm90INS1_16FlashAttnFwdSm90INS1_25CollectiveMainloopFwdSm90ILi2EN4cute5tupleIJNS5_1CILi1EEES8_S8_EEENS6_IJNS7_ILi128EEESA_NS7_ILi192EEEEEELi128ENS_10bfloat16_tEfNS_4arch4Sm90ELb0ELb0ELb0ELb1ELb0ELb1ELb0ELb1ELb1ELb1ELb1ELb0EEENS1_21CollectiveEpilogueFwdINS6_IJSA_SA_SA_EEES9_SD_SF_Li256ELb1ELb1ELb1ELb0EEENS1_36VarlenDynamicPersistentTileSchedulerILi128ELi128ELi256ELi128ELb1ELb1ELb1ELb0ELb1ELb1EEEEEEEEEvNT_6ParamsE)
        .other          _ZN7cutlass13device_kernelIN5flash11enable_sm90INS1_16FlashAttnFwdSm90INS1_25CollectiveMainloopFwdSm90ILi2EN4cute5tupleIJNS5_1CILi1EEES8_S8_EEENS6_IJNS7_ILi128EEESA_NS7_ILi192EEEEEELi128ENS_10bfloat16_tEfNS_4arch4Sm90ELb0ELb0ELb0ELb1ELb0ELb1ELb0ELb1ELb1ELb1ELb1ELb0EEENS1_21CollectiveEpilogueFwdINS6_IJSA_SA_SA_EEES9_SD_SF_Li256ELb1ELb1ELb1ELb0EEENS1_36VarlenDynamicPersistentTileSchedulerILi128ELi128ELi256ELi128ELb1ELb1ELb1ELb0ELb1ELb1EEEEEEEEEvNT_6ParamsE,@"STO_CUDA_ENTRY STV_DEFAULT"
_ZN7cutlass13device_kernelIN5flash11enable_sm90INS1_16FlashAttnFwdSm90INS1_25CollectiveMainloopFwdSm90ILi2EN4cute5tupleIJNS5_1CILi1EEES8_S8_EEENS6_IJNS7_ILi128EEESA_NS7_ILi192EEEEEELi128ENS_10bfloat16_tEfNS_4arch4Sm90ELb0ELb0ELb0ELb1ELb0ELb1ELb0ELb1ELb1ELb1ELb1ELb0EEENS1_21CollectiveEpilogueFwdINS6_IJSA_SA_SA_EEES9_SD_SF_Li256ELb1ELb1ELb1ELb0EEENS1_36VarlenDynamicPersistentTileSchedulerILi128ELi128ELi256ELi128ELb1ELb1ELb1ELb0ELb1ELb1EEEEEEEEEvNT_6ParamsE:
[----:B------:R-:W-:Y:S01]  /*0000*/  LDC R1, c[0x0][0x37c] ;  /* 0x0000df00ff017b82 */ /* 0x000fe20000000800 */
[----:B------:R-:W-:Y:S05]  /*0010*/  EXIT ;  /* 0x000000000000794d */ /* 0x000fea0003800000 */
.L_x_2:
        /* <DEDUP_REMOVED lines=14> */
.L_x_11:


//--------------------- .text._ZN7cutlass13device_kernelIN5flash11enable_sm90INS1_16FlashAttnFwdSm90INS1_25CollectiveMainloopFwdSm90ILi2EN4cute5tupleIJNS5_1CILi1EEES8_S8_EEENS6_IJNS7_ILi128EEENS7_ILi96EEENS7_ILi192EEEEEELi128ENS_10bfloat16_tEfNS_4arch4Sm90ELb0ELb1ELb0ELb0ELb0ELb0ELb0ELb1ELb1ELb1ELb1ELb0EEENS1_21CollectiveEpilogueFwdINS6_IJSA_SA_SB_EEES9_SE_SG_Li256ELb0ELb1ELb1ELb0EEENS1_19SingleTileSchedulerILb0ELb1ELb1ELi128EEEEEEEEEvNT_6ParamsE --------------------------
	.section	.text._ZN7cutlass13device_kernelIN5flash11enable_sm90INS1_16FlashAttnFwdSm90INS1_25CollectiveMainloopFwdSm90ILi2EN4cute5tupleIJNS5_1CILi1EEES8_S8_EEENS6_IJNS7_ILi128EEENS7_ILi96EEENS7_ILi192EEEEEELi128ENS_10bfloat16_tEfNS_4arch4Sm90ELb0ELb1ELb0ELb0ELb0ELb0ELb0ELb1ELb1ELb1ELb1ELb0EEENS1_21CollectiveEpilogueFwdINS6_IJSA_SA_SB_EEES9_SE_SG_Li256ELb0ELb1ELb1ELb0EEENS1_19SingleTileSchedulerILb0ELb1ELb1ELi128EEEEEEEEEvNT_6ParamsE,"ax",@progbits
	.align	128
.text._ZN7cutlass13device_kernelIN5flash11enable_sm90INS1_16FlashAttnFwdSm90INS1_25CollectiveMainloopFwdSm90ILi2EN4cute5tupleIJNS5_1CILi1EEES8_S8_EEENS6_IJNS7_ILi128EEENS7_ILi96EEENS7_ILi192EEEEEELi128ENS_10bfloat16_tEfNS_4arch4Sm90ELb0ELb1ELb0ELb0ELb0ELb0ELb0ELb1ELb1ELb1ELb1ELb0EEENS1_21CollectiveEpilogueFwdINS6_IJSA_SA_SB_EEES9_SE_SG_Li256ELb0ELb1ELb1ELb0EEENS1_19SingleTileSchedulerILb0ELb1ELb1ELi128EEEEEEEEEvNT_6ParamsE:
        .type           _ZN7cutlass13device_kernelIN5flash11enable_sm90INS1_16FlashAttnFwdSm90INS1_25CollectiveMainloopFwdSm90ILi2EN4cute5tupleIJNS5_1CILi1EEES8_S8_EEENS6_IJNS7_ILi128EEENS7_ILi96EEENS7_ILi192EEEEEELi128ENS_10bfloat16_tEfNS_4arch4Sm90ELb0ELb1ELb0ELb0ELb0ELb0ELb0ELb1ELb1ELb1ELb1ELb0EEENS1_21CollectiveEpilogueFwdINS6_IJSA_SA_SB_EEES9_SE_SG_Li256ELb0ELb1ELb1ELb0EEENS1_19SingleTileSchedulerILb0ELb1ELb1ELi128EEEEEEEEEvNT_6ParamsE,@function
        .size           _ZN7cutlass13device_kernelIN5flash11enable_sm90INS1_16FlashAttnFwdSm90INS1_25CollectiveMainloopFwdSm90ILi2EN4cute5tupleIJNS5_1CILi1EEES8_S8_EEENS6_IJNS7_ILi128EEENS7_ILi96EEENS7_ILi192EEEEEELi128ENS_10bfloat16_tEfNS_4arch4Sm90ELb0ELb1ELb0ELb0ELb0ELb0ELb0ELb1ELb1ELb1ELb1ELb0EEENS1_21CollectiveEpilogueFwdINS6_IJSA_SA_SB_EEES9_SE_SG_Li256ELb0ELb1ELb1ELb0EEENS1_19SingleTileSchedulerILb0ELb1ELb1ELi128EEEEEEEEEvNT_6ParamsE,(.L_x_12 - _ZN7cutlass13device_kernelIN5flash11enable_sm90INS1_16FlashAttnFwdSm90INS1_25CollectiveMainloopFwdSm90ILi2EN4cute5tupleIJNS5_1CILi1EEES8_S8_EEENS6_IJNS7_ILi128EEENS7_ILi96EEENS7_ILi192EEEEEELi128ENS_10bfloat16_tEfNS_4arch4Sm90ELb0ELb1ELb0ELb0ELb0ELb0ELb0ELb1ELb1ELb1ELb1ELb0EEENS1_21CollectiveEpilogueFwdINS6_IJSA_SA_SB_EEES9_SE_SG_Li256ELb0ELb1ELb1ELb0EEENS1_19SingleTileSchedulerILb0ELb1ELb1ELi128EEEEEEEEEvNT_6ParamsE)
        .other          _ZN7cutlass13device_kernelIN5flash11enable_sm90INS1_16FlashAttnFwdSm90INS1_25CollectiveMainloopFwdSm90ILi2EN4cute5tupleIJNS5_1CILi1EEES8_S8_EEENS6_IJNS7_ILi128EEENS7_ILi96EEENS7_ILi192EEEEEELi128ENS_10bfloat16_tEfNS_4arch4Sm90ELb0ELb1ELb0ELb0ELb0ELb0ELb0ELb1ELb1ELb1ELb1ELb0EEENS1_21CollectiveEpilogueFwdINS6_IJSA_SA_SB_EEES9_SE_SG_Li256ELb0ELb1ELb1ELb0EEENS1_19SingleTileSchedulerILb0ELb1ELb1ELi128EEEEEEEEEvNT_6ParamsE,@"STO_CUDA_ENTRY STV_DEFAULT"
_ZN7cutlass13device_kernelIN5flash11enable_sm90INS1_16FlashAttnFwdSm90INS1_25CollectiveMainloopFwdSm90ILi2EN4cute5tupleIJNS5_1CILi1EEES8_S8_EEENS6_IJNS7_ILi128EEENS7_ILi96EEENS7_ILi192EEEEEELi128ENS_10bfloat16_tEfNS_4arch4Sm90ELb0ELb1ELb0ELb0ELb0ELb0ELb0ELb1ELb1ELb1ELb1ELb0EEENS1_21CollectiveEpilogueFwdINS6_IJSA_SA_SB_EEES9_SE_SG_Li256ELb0ELb1ELb1ELb0EEENS1_19SingleTileSchedulerILb0ELb1ELb1ELi128EEEEEEEEEvNT_6ParamsE:
[----:B------:R-:W-:Y:S01]  /*0000*/  LDC R1, c[0x0][0x37c] ;  /* 0x0000df00ff017b82 */ /* 0x000fe20000000800 */
[----:B------:R-:W-:Y:S05]  /*0010*/  EXIT ;  /* 0x000000000000794d */ /* 0x000fea0003800000 */
.L_x_3:
        /* <DEDUP_REMOVED lines=14> */
.L_x_12:


//--------------------- .text._ZN7cutlass13device_kernelIN5flash11enable_sm90INS1_16FlashAttnFwdSm90INS1_25CollectiveMainloopFwdSm90ILi2EN4cute5tupleIJNS5_1CILi1EEES8_S8_EEENS6_IJNS7_ILi128EEENS7_ILi96EEENS7_ILi192EEEEEELi128ENS_10bfloat16_tEfNS_4arch4Sm90ELb0ELb1ELb0ELb1ELb0ELb0ELb0ELb1ELb1ELb1ELb1ELb0EEENS1_21CollectiveEpilogueFwdINS6_IJSA_SA_SB_EEES9_SE_SG_Li256ELb1ELb1ELb1ELb0EEENS1_36VarlenDynamicPersistentTileSchedulerILi128ELi96ELi256ELi128ELb1ELb1ELb1ELb1ELb0ELb1EEEEEEEEEvNT_6ParamsE --------------------------
	.section	.text._ZN7cutlass13device_kernelIN5flash11enable_sm90INS1_16FlashAttnFwdSm90INS1_25CollectiveMainloopFwdSm90ILi2EN4cute5tupleIJNS5_1CILi1EEES8_S8_EEENS6_IJNS7_ILi128EEENS7_ILi96EEENS7_ILi192EEEEEELi128ENS_10bfloat16_tEfNS_4arch4Sm90ELb0ELb1ELb0ELb1ELb0ELb0ELb0ELb1ELb1ELb1ELb1ELb0EEENS1_21CollectiveEpilogueFwdINS6_IJSA_SA_SB_EEES9_SE_SG_Li256ELb1ELb1ELb1ELb0EEENS1_36VarlenDynamicPersistentTileSchedulerILi128ELi96ELi256ELi128ELb1ELb1ELb1ELb1ELb0ELb1EEEEEEEEEvNT_6ParamsE,"ax",@progbits
	.align	128
.text._ZN7cutlass13device_kernelIN5flash11enable_sm90INS1_16FlashAttnFwdSm90INS1_25CollectiveMainloopFwdSm90ILi2EN4cute5tupleIJNS5_1CILi1EEES8_S8_EEENS6_IJNS7_ILi128EEENS7_ILi96EEENS7_ILi192EEEEEELi128ENS_10bfloat16_tEfNS_4arch4Sm90ELb0ELb1ELb0ELb1ELb0ELb0ELb0ELb1ELb1ELb1ELb1ELb0EEENS1_21CollectiveEpilogueFwdINS6_IJSA_SA_SB_EEES9_SE_SG_Li256ELb1ELb1ELb1ELb0EEENS1_36VarlenDynamicPersistentTileSchedulerILi128ELi96ELi256ELi128ELb1ELb1ELb1ELb1ELb0ELb1EEEEEEEEEvNT_6ParamsE:
        .type           _ZN7cutlass13device_kernelIN5flash11enable_sm90INS1_16FlashAttnFwdSm90INS1_25CollectiveMainloopFwdSm90ILi2EN4cute5tupleIJNS5_1CILi1EEES8_S8_EEENS6_IJNS7_ILi128EEENS7_ILi96EEENS7_ILi192EEEEEELi128ENS_10bfloat16_tEfNS_4arch4Sm90ELb0ELb1ELb0ELb1ELb0ELb0ELb0ELb1ELb1ELb1ELb1ELb0EEENS1_21CollectiveEpilogueFwdINS6_IJSA_SA_SB_EEES9_SE_SG_Li256ELb1ELb1ELb1ELb0EEENS1_36VarlenDynamicPersistentTileSchedulerILi128ELi96ELi256ELi128ELb1ELb1ELb1ELb1ELb0ELb1EEEEEEEEEvNT_6ParamsE,@function
        .size           _ZN7cutlass13device_kernelIN5flash11enable_sm90INS1_16FlashAttnFwdSm90INS1_25CollectiveMainloopFwdSm90ILi2EN4cute5tupleIJNS5_1CILi1EEES8_S8_EEENS6_IJNS7_ILi128EEENS7_ILi96EEENS7_ILi192EEEEEELi128ENS_10bfloat16_tEfNS_4arch4Sm90ELb0ELb1ELb0ELb1ELb0ELb0ELb0ELb1ELb1ELb1ELb1ELb0EEENS1_21CollectiveEpilogueFwdINS6_IJSA_SA_SB_EEES9_SE_SG_Li256ELb1ELb1ELb1ELb0EEENS1_36VarlenDynamicPersistentTileSchedulerILi128ELi96ELi256ELi128ELb1ELb1ELb1ELb1ELb0ELb1EEEEEEEEEvNT_6ParamsE,(.L_x_13 - _ZN7cutlass13device_kernelIN5flash11enable_sm90INS1_16FlashAttnFwdSm90INS1_25CollectiveMainloopFwdSm90ILi2EN4cute5tupleIJNS5_1CILi1EEES8_S8_EEENS6_IJNS7_ILi128EEENS7_ILi96EEENS7_ILi192EEEEEELi128ENS_10bfloat16_tEfNS_4arch4Sm90ELb0ELb1ELb0ELb1ELb0ELb0ELb0ELb1ELb1ELb1ELb1ELb0EEENS1_21CollectiveEpilogueFwdINS6_IJSA_SA_SB_EEES9_SE_SG_Li256ELb1ELb1ELb1ELb0EEENS1_36VarlenDynamicPersistentTileSchedulerILi128ELi96ELi256ELi128ELb1ELb1ELb1ELb1ELb0ELb1EEEEEEEEEvNT_6ParamsE)
        .other          _ZN7cutlass13device_kernelIN5flash11enable_sm90INS1_16FlashAttnFwdSm90INS1_25CollectiveMainloopFwdSm90ILi2EN4cute5tupleIJNS5_1CILi1EEES8_S8_EEENS6_IJNS7_ILi128EEENS7_ILi96EEENS7_ILi192EEEEEELi128ENS_10bfloat16_tEfNS_4arch4Sm90ELb0ELb1ELb0ELb1ELb0ELb0ELb0ELb1ELb1ELb1ELb1ELb0EEENS1_21CollectiveEpilogueFwdINS6_IJSA_SA_SB_EEES9_SE_SG_Li256ELb1ELb1ELb1ELb0EEENS1_36VarlenDynamicPersistentTileSchedulerILi128ELi96ELi256ELi128ELb1ELb1ELb1ELb1ELb0ELb1EEEEEEEEEvNT_6ParamsE,@"STO_CUDA_ENTRY STV_DEFAULT"
_ZN7cutlass13device_kernelIN5flash11enable_sm90INS1_16FlashAttnFwdSm90INS1_25CollectiveMainloopFwdSm90ILi2EN4cute5tupleIJNS5_1CILi1EEES8_S8_EEENS6_IJNS7_ILi128EEENS7_ILi96EEENS7_ILi192EEEEEELi128ENS_10bfloat16_tEfNS_4arch4Sm90ELb0ELb1ELb0ELb1ELb0ELb0ELb0ELb1ELb1ELb1ELb1ELb0EEENS1_21CollectiveEpilogueFwdINS6_IJSA_SA_SB_EEES9_SE_SG_Li256ELb1ELb1ELb1ELb0EEENS1_36VarlenDynamicPersistentTileSchedulerILi128ELi96ELi256ELi128ELb1ELb1ELb1ELb1ELb0ELb1EEEEEEEEEvNT_6ParamsE:
[----:B------:R-:W-:Y:S01]  /*0000*/  LDC R1, c[0x0][0x37c] ;  /* 0x0000df00ff017b82 */ /* 0x000fe20000000800 */
[----:B------:R-:W-:Y:S05]  /*0010*/  EXIT ;  /* 0x000000000000794d */ /* 0x000fea0003800000 */
.L_x_4:
        /* <DEDUP_REMOVED lines=14> */
.L_x_13:


//--------------------- .text._ZN7cutlass13device_kernelIN5flash11enable_sm90INS1_16FlashAttnFwdSm90INS1_25CollectiveMainloopFwdSm90ILi2EN4cute5tupleIJNS5_1CILi1EEES8_S8_EEENS6_IJNS7_ILi128EEENS7_ILi96EEENS7_ILi192EEEEEELi128ENS_10bfloat16_tEfNS_4arch4Sm90ELb0ELb1ELb0ELb1ELb0ELb1ELb0ELb1ELb1ELb1ELb1ELb0EEENS1_21CollectiveEpilogueFwdINS6_IJSA_SA_SB_EEES9_SE_SG_Li256ELb1ELb1ELb1ELb0EEENS1_36VarlenDynamicPersistentTileSchedulerILi128ELi96ELi256ELi128ELb1ELb1ELb1ELb1ELb0ELb1EEEEEEEEEvNT_6ParamsE --------------------------
	.section	.text._ZN7cutlass13device_kernelIN5flash11enable_sm90INS1_16FlashAttnFwdSm90INS1_25CollectiveMainloopFwdSm90ILi2EN4cute5tupleIJNS5_1CILi1EEES8_S8_EEENS6_IJNS7_ILi128EEENS7_ILi96EEENS7_ILi192EEEEEELi128ENS_10bfloat16_tEfNS_4arch4Sm90ELb0ELb1ELb0ELb1ELb0ELb1ELb0ELb1ELb1ELb1ELb1ELb0EEENS1_21CollectiveEpilogueFwdINS6_IJSA_SA_SB_EEES9_SE_SG_Li256ELb1ELb1ELb1ELb0EEENS1_36VarlenDynamicPersistentTileSchedulerILi128ELi96ELi256ELi128ELb1ELb1ELb1ELb1ELb0ELb1EEEEEEEEEvNT_6ParamsE,"ax",@progbits
	.align	128
.text._ZN7cutlass13device_kernelIN5flash11enable_sm90INS1_16FlashAttnFwdSm90INS1_25CollectiveMainloopFwdSm90ILi2EN4cute5tupleIJNS5_1CILi1EEES8_S8_EEENS6_IJNS7_ILi128EEENS7_ILi96EEENS7_ILi192EEEEEELi128ENS_10bfloat16_tEfNS_4arch4Sm90ELb0ELb1ELb0ELb1ELb0ELb1ELb0ELb1ELb1ELb1ELb1ELb0EEENS1_21CollectiveEpilogueFwdINS6_IJSA_SA_SB_EEES9_SE_SG_Li256ELb1ELb1ELb1ELb0EEENS1_36VarlenDynamicPersistentTileSchedulerILi128ELi96ELi256ELi128ELb1ELb1ELb1ELb1ELb0ELb1EEEEEEEEEvNT_6ParamsE:
        .type           _ZN7cutlass13device_kernelIN5flash11enable_sm90INS1_16FlashAttnFwdSm90INS1_25CollectiveMainloopFwdSm90ILi2EN4cute5tupleIJNS5_1CILi1EEES8_S8_EEENS6_IJNS7_ILi128EEENS7_ILi96EEENS7_ILi192EEEEEELi128ENS_10bfloat16_tEfNS_4arch4Sm90ELb0ELb1ELb0ELb1ELb0ELb1ELb0ELb1ELb1ELb1ELb1ELb0EEENS1_21CollectiveEpilogueFwdINS6_IJSA_SA_SB_EEES9_SE_SG_Li256ELb1ELb1ELb1ELb0EEENS1_36VarlenDynamicPersistentTileSchedulerILi128ELi96ELi256ELi128ELb1ELb1ELb1ELb1ELb0ELb1EEEEEEEEEvNT_6ParamsE,@function
        .size           _ZN7cutlass13device_kernelIN5flash11enable_sm90INS1_16FlashAttnFwdSm90INS1_25CollectiveMainloopFwdSm90ILi2EN4cute5tupleIJNS5_1CILi1EEES8_S8_EEENS6_IJNS7_ILi128EEENS7_ILi96EEENS7_ILi192EEEEEELi128ENS_10bfloat16_tEfNS_4arch4Sm90ELb0ELb1ELb0ELb1ELb0ELb1ELb0ELb1ELb1ELb1ELb1ELb0EEENS1_21CollectiveEpilogueFwdINS6_IJSA_SA_SB_EEES9_SE_SG_Li256ELb1ELb1ELb1ELb0EEENS1_36VarlenDynamicPersistentTileSchedulerILi128ELi96ELi256ELi128ELb1ELb1ELb1ELb1ELb0ELb1EEEEEEEEEvNT_6ParamsE,(.L_x_14 - _ZN7cutlass13device_kernelIN5flash11enable_sm90INS1_16FlashAttnFwdSm90INS1_25CollectiveMainloopFwdSm90ILi2EN4cute5tupleIJNS5_1CILi1EEES8_S8_EEENS6_IJNS7_ILi128EEENS7_ILi96EEENS7_ILi192EEEEEELi128ENS_10bfloat16_tEfNS_4arch4Sm90ELb0ELb1ELb0ELb1ELb0ELb1ELb0ELb1ELb1ELb1ELb1ELb0EEENS1_21CollectiveEpilogueFwdINS6_IJSA_SA_SB_EEES9_SE_SG_Li256ELb1ELb1ELb1ELb0EEENS1_36VarlenDynamicPersistentTileSchedulerILi128ELi96ELi256ELi128ELb1ELb1ELb1ELb1ELb0ELb1EEEEEEEEEvNT_6ParamsE)
        .other          _ZN7cutlass13device_kernelIN5flash11enable_sm90INS1_16FlashAttnFwdSm90INS1_25CollectiveMainloopFwdSm90ILi2EN4cute5tupleIJNS5_1CILi1EEES8_S8_EEENS6_IJNS7_ILi128EEENS7_ILi96EEENS7_ILi192EEEEEELi128ENS_10bfloat16_tEfNS_4arch4Sm90ELb0ELb1ELb0ELb1ELb0ELb1ELb0ELb1ELb1ELb1ELb1ELb0EEENS1_21CollectiveEpilogueFwdINS6_IJSA_SA_SB_EEES9_SE_SG_Li256ELb1ELb1ELb1ELb0EEENS1_36VarlenDynamicPersistentTileSchedulerILi128ELi96ELi256ELi128ELb1ELb1ELb1ELb1ELb0ELb1EEEEEEEEEvNT_6ParamsE,@"STO_CUDA_ENTRY STV_DEFAULT"
_ZN7cutlass13device_kernelIN5flash11enable_sm90INS1_16FlashAttnFwdSm90INS1_25CollectiveMainloopFwdSm90ILi2EN4cute5tupleIJNS5_1CILi1EEES8_S8_EEENS6_IJNS7_ILi128EEENS7_ILi96EEENS7_ILi192EEEEEELi128ENS_10bfloat16_tEfNS_4arch4Sm90ELb0ELb1ELb0ELb1ELb0ELb1ELb0ELb1ELb1ELb1ELb1ELb0EEENS1_21CollectiveEpilogueFwdINS6_IJSA_SA_SB_EEES9_SE_SG_Li256ELb1ELb1ELb1ELb0EEENS1_36VarlenDynamicPersistentTileSchedulerILi128ELi96ELi256ELi128ELb1ELb1ELb1ELb1ELb0ELb1EEEEEEEEEvNT_6ParamsE:
[----:B------:R-:W-:Y:S01]  /*0000*/  LDC R1, c[0x0][0x37c] ;  /* 0x0000df00ff017b82 */ /* 0x000fe20000000800 */
[----:B------:R-:W-:Y:S05]  /*0010*/  EXIT ;  /* 0x000000000000794d */ /* 0x000fea0003800000 */
.L_x_5:
        /* <DEDUP_REMOVED lines=14> */
.L_x_14:


//--------------------- .text._ZN7cutlass13device_kernelIN5flash11enable_sm90INS1_16FlashAttnFwdSm90INS1_25CollectiveMainloopFwdSm90ILi2EN4cute5tupleIJNS5_1CILi1EEES8_S8_EEENS6_IJNS7_ILi128EEESA_NS7_ILi192EEEEEELi128ENS_10bfloat16_tEfNS_4arch4Sm90ELb1ELb0ELb0ELb0ELb0ELb0ELb0ELb1ELb1ELb1ELb1ELb0EEENS1_21CollectiveEpilogueFwdINS6_IJSA_SA_SA_EEES9_SD_SF_Li256ELb0ELb1ELb1ELb0EEENS1_19SingleTileSchedulerILb0ELb1ELb1ELi128EEEEEEEEEvNT_6ParamsE --------------------------
	.section	.text._ZN7cutlass13device_kernelIN5flash11enable_sm90INS1_16FlashAttnFwdSm90INS1_25CollectiveMainloopFwdSm90ILi2EN4cute5tupleIJNS5_1CILi1EEES8_S8_EEENS6_IJNS7_ILi128EEESA_NS7_ILi192EEEEEELi128ENS_10bfloat16_tEfNS_4arch4Sm90ELb1ELb0ELb0ELb0ELb0ELb0ELb0ELb1ELb1ELb1ELb1ELb0EEENS1_21CollectiveEpilogueFwdINS6_IJSA_SA_SA_EEES9_SD_SF_Li256ELb0ELb1ELb1ELb0EEENS1_19SingleTileSchedulerILb0ELb1ELb1ELi128EEEEEEEEEvNT_6ParamsE,"ax",@progbits
	.align	128
.text._ZN7cutlass13device_kernelIN5flash11enable_sm90INS1_16FlashAttnFwdSm90INS1_25CollectiveMainloopFwdSm90ILi2EN4cute5tupleIJNS5_1CILi1EEES8_S8_EEENS6_IJNS7_ILi128EEESA_NS7_ILi192EEEEEELi128ENS_10bfloat16_tEfNS_4arch4Sm90ELb1ELb0ELb0ELb0ELb0ELb0ELb0ELb1ELb1ELb1ELb1ELb0EEENS1_21CollectiveEpilogueFwdINS6_IJSA_SA_SA_EEES9_SD_SF_Li256ELb0ELb1ELb1ELb0EEENS1_19SingleTileSchedulerILb0ELb1ELb1ELi128EEEEEEEEEvNT_6ParamsE:
        .type           _ZN7cutlass13device_kernelIN5flash11enable_sm90INS1_16FlashAttnFwdSm90INS1_25CollectiveMainloopFwdSm90ILi2EN4cute5tupleIJNS5_1CILi1EEES8_S8_EEENS6_IJNS7_ILi128EEESA_NS7_ILi192EEEEEELi128ENS_10bfloat16_tEfNS_4arch4Sm90ELb1ELb0ELb0ELb0ELb0ELb0ELb0ELb1ELb1ELb1ELb1ELb0EEENS1_21CollectiveEpilogueFwdINS6_IJSA_SA_SA_EEES9_SD_SF_Li256ELb0ELb1ELb1ELb0EEENS1_19SingleTileSchedulerILb0ELb1ELb1ELi128EEEEEEEEEvNT_6ParamsE,@function
        .size           _ZN7cutlass13device_kernelIN5flash11enable_sm90INS1_16FlashAttnFwdSm90INS1_25CollectiveMainloopFwdSm90ILi2EN4cute5tupleIJNS5_1CILi1EEES8_S8_EEENS6_IJNS7_ILi128EEESA_NS7_ILi192EEEEEELi128ENS_10bfloat16_tEfNS_4arch4Sm90ELb1ELb0ELb0ELb0ELb0ELb0ELb0ELb1ELb1ELb1ELb1ELb0EEENS1_21CollectiveEpilogueFwdINS6_IJSA_SA_SA_EEES9_SD_SF_Li256ELb0ELb1ELb1ELb0EEENS1_19SingleTileSchedulerILb0ELb1ELb1ELi128EEEEEEEEEvNT_6ParamsE,(.L_x_15 - _ZN7cutlass13device_kernelIN5flash11enable_sm90INS1_16FlashAttnFwdSm90INS1_25CollectiveMainloopFwdSm90ILi2EN4cute5tupleIJNS5_1CILi1EEES8_S8_EEENS6_IJNS7_ILi128EEESA_NS7_ILi192EEEEEELi128ENS_10bfloat16_tEfNS_4arch4Sm90ELb1ELb0ELb0ELb0ELb0ELb0ELb0ELb1ELb1ELb1ELb1ELb0EEENS1_21CollectiveEpilogueFwdINS6_IJSA_SA_SA_EEES9_SD_SF_Li256ELb0ELb1ELb1ELb0EEENS1_19SingleTileSchedulerILb0ELb1ELb1ELi128EEEEEEEEEvNT_6ParamsE)
        .other          _ZN7cutlass13device_kernelIN5flash11enable_sm90INS1_16FlashAttnFwdSm90INS1_25CollectiveMainloopFwdSm90ILi2EN4cute5tupleIJNS5_1CILi1EEES8_S8_EEENS6_IJNS7_ILi128EEESA_NS7_ILi192EEEEEELi128ENS_10bfloat16_tEfNS_4arch4Sm90ELb1ELb0ELb0ELb0ELb0ELb0ELb0ELb1ELb1ELb1ELb1ELb0EEENS1_21CollectiveEpilogueFwdINS6_IJSA_SA_SA_EEES9_SD_SF_Li256ELb0ELb1ELb1ELb0EEENS1_19SingleTileSchedulerILb0ELb1ELb1ELi128EEEEEEEEEvNT_6ParamsE,@"STO_CUDA_ENTRY STV_DEFAULT"
_ZN7cutlass13device_kernelIN5flash11enable_sm90INS1_16FlashAttnFwdSm90INS1_25CollectiveMainloopFwdSm90ILi2EN4cute5tupleIJNS5_1CILi1EEES8_S8_EEENS6_IJNS7_ILi128EEESA_NS7_ILi192EEEEEELi128ENS_10bfloat16_tEfNS_4arch4Sm90ELb1ELb0ELb0ELb0ELb0ELb0ELb0ELb1ELb1ELb1ELb1ELb0EEENS1_21CollectiveEpilogueFwdINS6_IJSA_SA_SA_EEES9_SD_SF_Li256ELb0ELb1ELb1ELb0EEENS1_19SingleTileSchedulerILb0ELb1ELb1ELi128EEEEEEEEEvNT_6ParamsE:
[----:B------:R-:W-:Y:S01]  /*0000*/  LDC R1, c[0x0][0x37c] ;  /* 0x0000df00ff017b82 */ /* 0x000fe20000000800 */
[----:B------:R-:W-:Y:S05]  /*0010*/  EXIT ;  /* 0x000000000000794d */ /* 0x000fea0003800000 */
.L_x_6:
        /* <DEDUP_REMOVED lines=14> */
.L_x_15:


//--------------------- .text._ZN7cutlass13device_kernelIN5flash11enable_sm90INS1_16FlashAttnFwdSm90INS1_25CollectiveMainloopFwdSm90ILi2EN4cute5tupleIJNS5_1CILi1EEES8_S8_EEENS6_IJNS7_ILi128EEESA_NS7_ILi192EEEEEELi128ENS_10bfloat16_tEfNS_4arch4Sm90ELb1ELb0ELb0ELb1ELb0ELb0ELb0ELb1ELb1ELb1ELb1ELb0EEENS1_21CollectiveEpilogueFwdINS6_IJSA_SA_SA_EEES9_SD_SF_Li256ELb1ELb1ELb1ELb0EEENS1_36VarlenDynamicPersistentTileSchedulerILi128ELi128ELi256ELi128ELb1ELb1ELb1ELb1ELb1ELb1EEEEEEEEEvNT_6ParamsE --------------------------
	.section	.text._ZN7cutlass13device_kernelIN5flash11enable_sm90INS1_16FlashAttnFwdSm90INS1_25CollectiveMainloopFwdSm90ILi2EN4cute5tupleIJNS5_1CILi1EEES8_S8_EEENS6_IJNS7_ILi128EEESA_NS7_ILi192EEEEEELi128ENS_10bfloat16_tEfNS_4arch4Sm90ELb1ELb0ELb0ELb1ELb0ELb0ELb0ELb1ELb1ELb1ELb1ELb0EEENS1_21CollectiveEpilogueFwdINS6_IJSA_SA_SA_EEES9_SD_SF_Li256ELb1ELb1ELb1ELb0EEENS1_36VarlenDynamicPersistentTileSchedulerILi128ELi128ELi256ELi128ELb1ELb1ELb1ELb1ELb1ELb1EEEEEEEEEvNT_6ParamsE,"ax",@progbits
	.align	128
.text._ZN7cutlass13device_kernelIN5flash11enable_sm90INS1_16FlashAttnFwdSm90INS1_25CollectiveMainloopFwdSm90ILi2EN4cute5tupleIJNS5_1CILi1EEES8_S8_EEENS6_IJNS7_ILi128EEESA_NS7_ILi192EEEEEELi128ENS_10bfloat16_tEfNS_4arch4Sm90ELb1ELb0ELb0ELb1ELb0ELb0ELb0ELb1ELb1ELb1ELb1ELb0EEENS1_21CollectiveEpilogueFwdINS6_IJSA_SA_SA_EEES9_SD_SF_Li256ELb1ELb1ELb1ELb0EEENS1_36VarlenDynamicPersistentTileSchedulerILi128ELi128ELi256ELi128ELb1ELb1ELb1ELb1ELb1ELb1EEEEEEEEEvNT_6ParamsE:
        .type           _ZN7cutlass13device_kernelIN5flash11enable_sm90INS1_16FlashAttnFwdSm90INS1_25CollectiveMainloopFwdSm90ILi2EN4cute5tupleIJNS5_1CILi1EEES8_S8_EEENS6_IJNS7_ILi128EEESA_NS7_ILi192EEEEEELi128ENS_10bfloat16_tEfNS_4arch4Sm90ELb1ELb0ELb0ELb1ELb0ELb0ELb0ELb1ELb1ELb1ELb1ELb0EEENS1_21CollectiveEpilogueFwdINS6_IJSA_SA_SA_EEES9_SD_SF_Li256ELb1ELb1ELb1ELb0EEENS1_36VarlenDynamicPersistentTileSchedulerILi128ELi128ELi256ELi128ELb1ELb1ELb1ELb1ELb1ELb1EEEEEEEEEvNT_6ParamsE,@function
        .size           _ZN7cutlass13device_kernelIN5flash11enable_sm90INS1_16FlashAttnFwdSm90INS1_25CollectiveMainloopFwdSm90ILi2EN4cute5tupleIJNS5_1CILi1EEES8_S8_EEENS6_IJNS7_ILi128EEESA_NS7_ILi192EEEEEELi128ENS_10bfloat16_tEfNS_4arch4Sm90ELb1ELb0ELb0ELb1ELb0ELb0ELb0ELb1ELb1ELb1ELb1ELb0EEENS1_21CollectiveEpilogueFwdINS6_IJSA_SA_SA_EEES9_SD_SF_Li256ELb1ELb1ELb1ELb0EEENS1_36VarlenDynamicPersistentTileSchedulerILi128ELi128ELi256ELi128ELb1ELb1ELb1ELb1ELb1ELb1EEEEEEEEEvNT_6ParamsE,(.L_x_16 - _ZN7cutlass13device_kernelIN5flash11enable_sm90INS1_16FlashAttnFwdSm90INS1_25CollectiveMainloopFwdSm90ILi2EN4cute5tupleIJNS5_1CILi1EEES8_S8_EEENS6_IJNS7_ILi128EEESA_NS7_ILi192EEEEEELi128ENS_10bfloat16_tEfNS_4arch4Sm90ELb1ELb0ELb0ELb1ELb0ELb0ELb0ELb1ELb1ELb1ELb1ELb0EEENS1_21CollectiveEpilogueFwdINS6_IJSA_SA_SA_EEES9_SD_SF_Li256ELb1ELb1ELb1ELb0EEENS1_36VarlenDynamicPersistentTileSchedulerILi128ELi128ELi256ELi128ELb1ELb1ELb1ELb1ELb1ELb1EEEEEEEEEvNT_6ParamsE)
        .other          _ZN7cutlass13device_kernelIN5flash11enable_sm90INS1_16FlashAttnFwdSm90INS1_25CollectiveMainloopFwdSm90ILi2EN4cute5tupleIJNS5_1CILi1EEES8_S8_EEENS6_IJNS7_ILi128EEESA_NS7_ILi192EEEEEELi128ENS_10bfloat16_tEfNS_4arch4Sm90ELb1ELb0ELb0ELb1ELb0ELb0ELb0ELb1ELb1ELb1ELb1ELb0EEENS1_21CollectiveEpilogueFwdINS6_IJSA_SA_SA_EEES9_SD_SF_Li256ELb1ELb1ELb1ELb0EEENS1_36VarlenDynamicPersistentTileSchedulerILi128ELi128ELi256ELi128ELb1ELb1ELb1ELb1ELb1ELb1EEEEEEEEEvNT_6ParamsE,@"STO_CUDA_ENTRY STV_DEFAULT"
_ZN7cutlass13device_kernelIN5flash11enable_sm90INS1_16FlashAttnFwdSm90INS1_25CollectiveMainloopFwdSm90ILi2EN4cute5tupleIJNS5_1CILi1EEES8_S8_EEENS6_IJNS7_ILi128EEESA_NS7_ILi192EEEEEELi128ENS_10bfloat16_tEfNS_4arch4Sm90ELb1ELb0ELb0ELb1ELb0ELb0ELb0ELb1ELb1ELb1ELb1ELb0EEENS1_21CollectiveEpilogueFwdINS6_IJSA_SA_SA_EEES9_SD_SF_Li256ELb1ELb1ELb1ELb0EEENS1_36VarlenDynamicPersistentTileSchedulerILi128ELi128ELi256ELi128ELb1ELb1ELb1ELb1ELb1ELb1EEEEEEEEEvNT_6ParamsE:
[----:B------:R-:W-:Y:S01]  /*0000*/  LDC R1, c[0x0][0x37c] ;  /* 0x0000df00ff017b82 */ /* 0x000fe20000000800 */
[----:B------:R-:W-:Y:S05]  /*0010*/  EXIT ;  /* 0x000000000000794d */ /* 0x000fea0003800000 */
.L_x_7:
        /* <DEDUP_REMOVED lines=14> */
.L_x_16:


//--------------------- .text._ZN7cutlass13device_kernelIN5flash11enable_sm90INS1_16FlashAttnFwdSm90INS1_25CollectiveMainloopFwdSm90ILi2EN4cute5tupleIJNS5_1CILi1EEES8_S8_EEENS6_IJNS7_ILi128EEESA_NS7_ILi192EEEEEELi128ENS_10bfloat16_tEfNS_4arch4Sm90ELb1ELb0ELb0ELb1ELb0ELb1ELb0ELb1ELb1ELb1ELb1ELb0EEENS1_21CollectiveEpilogueFwdINS6_IJSA_SA_SA_EEES9_SD_SF_Li256ELb1ELb1ELb1ELb0EEENS1_36VarlenDynamicPersistentTileSchedulerILi128ELi128ELi256ELi128ELb1ELb1ELb1ELb1ELb1ELb1EEEEEEEEEvNT_6ParamsE --------------------------
	.section	.text._ZN7cutlass13device_kernelIN5flash11enable_sm90INS1_16FlashAttnFwdSm90INS1_25CollectiveMainloopFwdSm90ILi2EN4cute5tupleIJNS5_1CILi1EEES8_S8_EEENS6_IJNS7_ILi128EEESA_NS7_ILi192EEEEEELi128ENS_10bfloat16_tEfNS_4arch4Sm90ELb1ELb0ELb0ELb1ELb0ELb1ELb0ELb1ELb1ELb1ELb1ELb0EEENS1_21CollectiveEpilogueFwdINS6_IJSA_SA_SA_EEES9_SD_SF_Li256ELb1ELb1ELb1ELb0EEENS1_36VarlenDynamicPersistentTileSchedulerILi128ELi128ELi256ELi128ELb1ELb1ELb1ELb1ELb1ELb1EEEEEEEEEvNT_6ParamsE,"ax",@progbits
	.align	128
.text._ZN7cutlass13device_kernelIN5flash11enable_sm90INS1_16FlashAttnFwdSm90INS1_25CollectiveMainloopFwdSm90ILi2EN4cute5tupleIJNS5_1CILi1EEES8_S8_EEENS6_IJNS7_ILi128EEESA_NS7_ILi192EEEEEELi128ENS_10bfloat16_tEfNS_4arch4Sm90ELb1ELb0ELb0ELb1ELb0ELb1ELb0ELb1ELb1ELb1ELb1ELb0EEENS1_21CollectiveEpilogueFwdINS6_IJSA_SA_SA_EEES9_SD_SF_Li256ELb1ELb1ELb1ELb0EEENS1_36VarlenDynamicPersistentTileSchedulerILi128ELi128ELi256ELi128ELb1ELb1ELb1ELb1ELb1ELb1EEEEEEEEEvNT_6ParamsE:
        .type           _ZN7cutlass13device_kernelIN5flash11enable_sm90INS1_16FlashAttnFwdSm90INS1_25CollectiveMainloopFwdSm90ILi2EN4cute5tupleIJNS5_1CILi1EEES8_S8_EEENS6_IJNS7_ILi128EEESA_NS7_ILi192EEEEEELi128ENS_10bfloat16_tEfNS_4arch4Sm90ELb1ELb0ELb0ELb1ELb0ELb1ELb0ELb1ELb1ELb1ELb1ELb0EEENS1_21CollectiveEpilogueFwdINS6_IJSA_SA_SA_EEES9_SD_SF_Li256ELb1ELb1ELb1ELb0EEENS1_36VarlenDynamicPersistentTileSchedulerILi128ELi128ELi256ELi128ELb1ELb1ELb1ELb1ELb1ELb1EEEEEEEEEvNT_6ParamsE,@function
        .size           _ZN7cutlass13device_kernelIN5flash11enable_sm90INS1_16FlashAttnFwdSm90INS1_25CollectiveMainloopFwdSm90ILi2EN4cute5tupleIJNS5_1CILi1EEES8_S8_EEENS6_IJNS7_ILi128EEESA_NS7_ILi192EEEEEELi128ENS_10bfloat16_tEfNS_4arch4Sm90ELb1ELb0ELb0ELb1ELb0ELb1ELb0ELb1ELb1ELb1ELb1ELb0EEENS1_21CollectiveEpilogueFwdINS6_IJSA_SA_SA_EEES9_SD_SF_Li256ELb1ELb1ELb1ELb0EEENS1_36VarlenDynamicPersistentTileSchedulerILi128ELi128ELi256ELi128ELb1ELb1ELb1ELb1ELb1ELb1EEEEEEEEEvNT_6ParamsE,(.L_x_17 - _ZN7cutlass13device_kernelIN5flash11enable_sm90INS1_16FlashAttnFwdSm90INS1_25CollectiveMainloopFwdSm90ILi2EN4cute5tupleIJNS5_1CILi1EEES8_S8_EEENS6_IJNS7_ILi128EEESA_NS7_ILi192EEEEEELi128ENS_10bfloat16_tEfNS_4arch4Sm90ELb1ELb0ELb0ELb1ELb0ELb1ELb0ELb1ELb1ELb1ELb1ELb0EEENS1_21CollectiveEpilogueFwdINS6_IJSA_SA_SA_EEES9_SD_SF_Li256ELb1ELb1ELb1ELb0EEENS1_36VarlenDynamicPersistentTileSchedulerILi128ELi128ELi256ELi128ELb1ELb1ELb1ELb1ELb1ELb1EEEEEEEEEvNT_6ParamsE)
        .other          _ZN7cutlass13device_kernelIN5flash11enable_sm90INS1_16FlashAttnFwdSm90INS1_25CollectiveMainloopFwdSm90ILi2EN4cute5tupleIJNS5_1CILi1EEES8_S8_EEENS6_IJNS7_ILi128EEESA_NS7_ILi192EEEEEELi128ENS_10bfloat16_tEfNS_4arch4Sm90ELb1ELb0ELb0ELb1ELb0ELb1ELb0ELb1ELb1ELb1ELb1ELb0EEENS1_21CollectiveEpilogueFwdINS6_IJSA_SA_SA_EEES9_SD_SF_Li256ELb1ELb1ELb1ELb0EEENS1_36VarlenDynamicPersistentTileSchedulerILi128ELi128ELi256ELi128ELb1ELb1ELb1ELb1ELb1ELb1EEEEEEEEEvNT_6ParamsE,@"STO_CUDA_ENTRY STV_DEFAULT"
_ZN7cutlass13device_kernelIN5flash11enable_sm90INS1_16FlashAttnFwdSm90INS1_25CollectiveMainloopFwdSm90ILi2EN4cute5tupleIJNS5_1CILi1EEES8_S8_EEENS6_IJNS7_ILi128EEESA_NS7_ILi192EEEEEELi128ENS_10bfloat16_tEfNS_4arch4Sm90ELb1ELb0ELb0ELb1ELb0ELb1ELb0ELb1ELb1ELb1ELb1ELb0EEENS1_21CollectiveEpilogueFwdINS6_IJSA_SA_SA_EEES9_SD_SF_Li256ELb1ELb1ELb1ELb0EEENS1_36VarlenDynamicPersistentTileSchedulerILi128ELi128ELi256ELi128ELb1ELb1ELb1ELb1ELb1ELb1EEEEEEEEEvNT_6ParamsE:
[----:B------:R-:W-:Y:S01]  /*0000*/  LDC R1, c[0x0][0x37c] ;  /* 0x0000df00ff017b82 */ /* 0x000fe20000000800 */
[----:B------:R-:W-:Y:S05]  /*0010*/  EXIT ;  /* 0x000000000000794d */ /* 0x000fea0003800000 */
.L_x_8:
        /* <DEDUP_REMOVED lines=14> */
.L_x_17:


//--------------------- .nv.shared.reserved.0     --------------------------
	.section	.nv.shared.reserved.0,"aw",@nobits
	.weak		__nv_reservedSMEM_offset_0_alias
	.size		__nv_reservedSMEM_offset_0_alias, 0, 64
	.other		__nv_reservedSMEM_offset_0_alias,@"STO_CUDA_RESERVED_SHARED STV_DEFAULT"
__nv_reservedSMEM_offset_0_alias:
	.zero		0
	.zero		64


//--------------------- .nv.global                --------------------------
	.section	.nv.global,"aw",@nobits
.nv.global:
	.type		_ZN76_INTERNAL_8c384062_40_flash_fwd_hdim192_128_bf16_split_sm90_cu_ee213261_32134cute1_E,@object
	.size		_ZN76_INTERNAL_8c384062_40_flash_fwd_hdim192_128_bf16_split_sm90_cu_ee213261_32134cute1_E,(_ZN76_INTERNAL_8c384062_40_flash_fwd_hdim192_128_bf16_split_sm90_cu_ee213261_32134cuda3std3__45__cpo6cbeginE - _ZN76_INTERNAL_8c384062_40_flash_fwd_hdim192_128_bf16_split_sm90_cu_ee213261_32134cute1_E)
_ZN76_INTERNAL_8c384062_40_flash_fwd_hdim192_128_bf16_split_sm90_cu_ee213261_32134cute1_E:
	.zero		1
	.type		_ZN76_INTERNAL_8c384062_40_flash_fwd_hdim192_128_bf16_split_sm90_cu_ee213261_32134cuda3std3__45__cpo6cbeginE,@object
	.size		_ZN76_INTERNAL_8c384062_40_flash_fwd_hdim192_128_bf16_split_sm90_cu_ee213261_32134cuda3std3__45__cpo6cbeginE,(_ZN76_INTERNAL_8c384062_40_flash_fwd_hdim192_128_bf16_split_sm90_cu_ee213261_32134cuda3std3__48in_placeE - _ZN76_INTERNAL_8c384062_40_flash_fwd_hdim192_128_bf16_split_sm90_cu_ee213261_32134cuda3std3__45__cpo6cbeginE)
_ZN76_INTERNAL_8c384062_40_flash_fwd_hdim192_128_bf16_split_sm90_cu_ee213261_32134cuda3std3__45__cpo6cbeginE:
	.zero		1
	.type		_ZN76_INTERNAL_8c384062_40_flash_fwd_hdim192_128_bf16_split_sm90_cu_ee213261_32134cuda3std3__48in_placeE,@object
	.size		_ZN76_INTERNAL_8c384062_40_flash_fwd_hdim192_128_bf16_split_sm90_cu_ee213261_32134cuda3std3__48in_placeE,(_ZN76_INTERNAL_8c384062_40_flash_fwd_hdim192_128_bf16_split_sm90_cu_ee213261_32134cuda3std6ranges3__45__cpo9iter_moveE - _ZN76_INTERNAL_8c384062_40_flash_fwd_hdim192_128_bf16_split_sm90_cu_ee213261_32134cuda3std3__48in_placeE)
_ZN76_INTERNAL_8c384062_40_flash_fwd_hdim192_128_bf16_split_sm90_cu_ee213261_32134cuda3std3__48in_placeE:
	.zero		1
	.type		_ZN76_INTERNAL_8c384062_40_flash_fwd_hdim192_128_bf16_split_sm90_cu_ee213261_32134cuda3std6ranges3__45__cpo9iter_moveE,@object
	.size		_ZN76_INTERNAL_8c384062_40_flash_fwd_hdim192_128_bf16_split_sm90_cu_ee213261_32134cuda3std6ranges3__45__cpo9iter_moveE,(_ZN76_INTERNAL_8c384062_40_flash_fwd_hdim192_128_bf16_split_sm90_cu_ee213261_32134cuda3std3__45__cpo5beginE - _ZN76_INTERNAL_8c384062_40_flash_fwd_hdim192_128_bf16_split_sm90_cu_ee213261_32134cuda3std6ranges3__45__cpo9iter_moveE)
_ZN76_INTERNAL_8c384062_40_flash_fwd_hdim192_128_bf16_split_sm90_cu_ee213261_32134cuda3std6ranges3__45__cpo9iter_moveE:
	.zero		1
	.type		_ZN76_INTERNAL_8c384062_40_flash_fwd_hdim192_128_bf16_split_sm90_cu_ee213261_32134cuda3std3__45__cpo5beginE,@object
	.size		_ZN76_INTERNAL_8c384062_40_flash_fwd_hdim192_128_bf16_split_sm90_cu_ee213261_32134cuda3std3__45__cpo5beginE,(_ZN76_INTERNAL_8c384062_40_flash_fwd_hdim192_128_bf16_split_sm90_cu_ee213261_32134cuda3std3__478_GLOBAL__N__8c384062_40_flash_fwd_hdim192_128_bf16_split_sm90_cu_ee213261_32136ignoreE - _ZN76_INTERNAL_8c384062_40_flash_fwd_hdim192_128_bf16_split_sm90_cu_ee213261_32134cuda3std3__45__cpo5beginE)
_ZN76_INTERNAL_8c384062_40_flash_fwd_hdim192_128_bf16_split_sm90_cu_ee213261_32134cuda3std3__45__cpo5beginE:
	.zero		1
	.type		_ZN76_INTERNAL_8c384062_40_flash_fwd_hdim192_128_bf16_split_sm90_cu_ee213261_32134cuda3std3__478_GLOBAL__N__8c384062_40_flash_fwd_hdim192_128_bf16_split_sm90_cu_ee213261_32136ignoreE,@object
	.size		_ZN76_INTERNAL_8c384062_40_flash_fwd_hdim192_128_bf16_split_sm90_cu_ee213261_32134cuda3std3__478_GLOBAL__N__8c384062_40_flash_fwd_hdim192_128_bf16_split_sm90_cu_ee213261_32136ignoreE,(_ZN76_INTERNAL_8c384062_40_flash_fwd_hdim192_128_bf16_split_sm90_cu_ee213261_32134cute7productE - _ZN76_INTERNAL_8c384062_40_flash_fwd_hdim192_128_bf16_split_sm90_cu_ee213261_32134cuda3std3__478_GLOBAL__N__8c384062_40_flash_fwd_hdim192_128_bf16_split_sm90_cu_ee213261_32136ignoreE)
_ZN76_INTERNAL_8c384062_40_flash_fwd_hdim192_128_bf16_split_sm90_cu_ee213261_32134cuda3std3__478_GLOBAL__N__8c384062_40_flash_fwd_hdim192_128_bf16_split_sm90_cu_ee213261_32136ignoreE:
	.zero		1
	.type		_ZN76_INTERNAL_8c384062_40_flash_fwd_hdim192_128_bf16_split_sm90_cu_ee213261_32134cute7productE,@object
	.size		_ZN76_INTERNAL_8c384062_40_flash_fwd_hdim192_128_bf16_split_sm90_cu_ee213261_32134cute7productE,(_ZN76_INTERNAL_8c384062_40_flash_fwd_hdim192_128_bf16_split_sm90_cu_ee213261_32134cuda3std3__45__cpo3endE - _ZN76_INTERNAL_8c384062_40_flash_fwd_hdim192_128_bf16_split_sm90_cu_ee213261_32134cute7productE)
_ZN76_INTERNAL_8c384062_40_flash_fwd_hdim192_128_bf16_split_sm90_cu_ee213261_32134cute7productE:
	.zero		1
	.type		_ZN76_INTERNAL_8c384062_40_flash_fwd_hdim192_128_bf16_split_sm90_cu_ee213261_32134cuda3std3__45__cpo3endE,@object
	.size		_ZN76_INTERNAL_8c384062_40_flash_fwd_hdim192_128_bf16_split_sm90_cu_ee213261_32134cuda3std3__45__cpo3endE,(_ZN76_INTERNAL_8c384062_40_flash_fwd_hdim192_128_bf16_split_sm90_cu_ee213261_32134cuda3std3__419piecewise_constructE - _ZN76_INTERNAL_8c384062_40_flash_fwd_hdim192_128_bf16_split_sm90_cu_ee213261_32134cuda3std3__45__cpo3endE)
_ZN76_INTERNAL_8c384062_40_flash_fwd_hdim192_128_bf16_split_sm90_cu_ee213261_32134cuda3std3__45__cpo3endE:
	.zero		1
	.type		_ZN76_INTERNAL_8c384062_40_flash_fwd_hdim192_128_bf16_split_sm90_cu_ee213261_32134cuda3std3__419piecewise_constructE,@object
	.size		_ZN76_INTERNAL_8c384062_40_flash_fwd_hdim192_128_bf16_split_sm90_cu_ee213261_32134cuda3std3__419piecewise_constructE,(_ZN76_INTERNAL_8c384062_40_flash_fwd_hdim192_128_bf16_split_sm90_cu_ee213261_32134cuda3std3__45__cpo4cendE - _ZN76_INTERNAL_8c384062_40_flash_fwd_hdim192_128_bf16_split_sm90_cu_ee213261_32134cuda3std3__419piecewise_constructE)
_ZN76_INTERNAL_8c384062_40_flash_fwd_hdim192_128_bf16_split_sm90_cu_ee213261_32134cuda3std3__419piecewise_constructE:
	.zero		1
	.type		_ZN76_INTERNAL_8c384062_40_flash_fwd_hdim192_128_bf16_split_sm90_cu_ee213261_32134cuda3std3__45__cpo4cendE,@object
	.size		_ZN76_INTERNAL_8c384062_40_flash_fwd_hdim192_128_bf16_split_sm90_cu_ee213261_32134cuda3std3__45__cpo4cendE,(_ZN76_INTERNAL_8c384062_40_flash_fwd_hdim192_128_bf16_split_sm90_cu_ee213261_32134cuda3std6ranges3__45__cpo4swapE - _ZN76_INTERNAL_8c384062_40_flash_fwd_hdim192_128_bf16_split_sm90_cu_ee213261_32134cuda3std3__45__cpo4cendE)
_ZN76_INTERNAL_8c384062_40_flash_fwd_hdim192_128_bf16_split_sm90_cu_ee213261_32134cuda3std3__45__cpo4cendE:
	.zero		1
	.type		_ZN76_INTERNAL_8c384062_40_flash_fwd_hdim192_128_bf16_split_sm90_cu_ee213261_32134cuda3std6ranges3__45__cpo4swapE,@object
	.size		_ZN76_INTERNAL_8c384062_40_flash_fwd_hdim192_128_bf16_split_sm90_cu_ee213261_32134cuda3std6ranges3__45__cpo4swapE,(.L_7 - _ZN76_INTERNAL_8c384062_40_flash_fwd_hdim192_128_bf16_split_sm90_cu_ee213261_32134cuda3std6ranges3__45__cpo4swapE)
_ZN76_INTERNAL_8c384062_40_flash_fwd_hdim192_128_bf16_split_sm90_cu_ee213261_32134cuda3std6ranges3__45__cpo4swapE:
	.zero		1
.L_7:


//--------------------- .nv.constant0._ZN7cutlass13device_kernelIN5flash11enable_sm90INS1_16FlashAttnFwdSm90INS1_25CollectiveMainloopFwdSm90ILi2EN4cute5tupleIJNS5_1CILi1EEES8_S8_EEENS6_IJNS7_ILi128EEESA_NS7_ILi192EEEEEELi128ENS_10bfloat16_tEfNS_4arch4Sm90ELb0ELb0ELb0ELb0ELb0ELb0ELb0ELb1ELb1ELb1ELb1ELb0EEENS1_21CollectiveEpilogueFwdINS6_IJSA_SA_SA_EEES9_SD_SF_Li256ELb0ELb1ELb1ELb0EEENS1_19SingleTileSchedulerILb0ELb1ELb1ELi128EEEEEEEEEvNT_6ParamsE --------------------------
	.section	.nv.constant0._ZN7cutlass13device_kernelIN5flash11enable_sm90INS1_16FlashAttnFwdSm90INS1_25CollectiveMainloopFwdSm90ILi2EN4cute5tupleIJNS5_1CILi1EEES8_S8_EEENS6_IJNS7_ILi128EEESA_NS7_ILi192EEEEEELi128ENS_10bfloat16_tEfNS_4arch4Sm90ELb0ELb0ELb0ELb0ELb0ELb0ELb0ELb1ELb1ELb1ELb1ELb0EEENS1_21CollectiveEpilogueFwdINS6_IJSA_SA_SA_EEES9_SD_SF_Li256ELb0ELb1ELb1ELb0EEENS1_19SingleTileSchedulerILb0ELb1ELb1ELi128EEEEEEEEEvNT_6ParamsE,"a",@progbits
	.sectionflags	@""
	.align	4
.nv.constant0._ZN7cutlass13device_kernelIN5flash11enable_sm90INS1_16FlashAttnFwdSm90INS1_25CollectiveMainloopFwdSm90ILi2EN4cute5tupleIJNS5_1CILi1EEES8_S8_EEENS6_IJNS7_ILi128EEESA_NS7_ILi192EEEEEELi128ENS_10bfloat16_tEfNS_4arch4Sm90ELb0ELb0ELb0ELb0ELb0ELb0ELb0ELb1ELb1ELb1ELb1ELb0EEENS1_21CollectiveEpilogueFwdINS6_IJSA_SA_SA_EEES9_SD_SF_Li256ELb0ELb1ELb1ELb0EEENS1_19SingleTileSchedulerILb0ELb1ELb1ELi128EEEEEEEEEvNT_6ParamsE:
	.zero		3456


//--------------------- .nv.constant0._ZN7cutlass13device_kernelIN5flash11enable_sm90INS1_16FlashAttnFwdSm90INS1_25CollectiveMainloopFwdSm90ILi2EN4cute5tupleIJNS5_1CILi1EEES8_S8_EEENS6_IJNS7_ILi128EEESA_NS7_ILi192EEEEEELi128ENS_10bfloat16_tEfNS_4arch4Sm90ELb0ELb0ELb0ELb1ELb0ELb0ELb0ELb1ELb1ELb1ELb1ELb0EEENS1_21CollectiveEpilogueFwdINS6_IJSA_SA_SA_EEES9_SD_SF_Li256ELb1ELb1ELb1ELb0EEENS1_36VarlenDynamicPersistentTileSchedulerILi128ELi128ELi256ELi128ELb1ELb1ELb1ELb0ELb1ELb1EEEEEEEEEvNT_6ParamsE --------------------------
	.section	.nv.constant0._ZN7cutlass13device_kernelIN5flash11enable_sm90INS1_16FlashAttnFwdSm90INS1_25CollectiveMainloopFwdSm90ILi2EN4cute5tupleIJNS5_1CILi1EEES8_S8_EEENS6_IJNS7_ILi128EEESA_NS7_ILi192EEEEEELi128ENS_10bfloat16_tEfNS_4arch4Sm90ELb0ELb0ELb0ELb1ELb0ELb0ELb0ELb1ELb1ELb1ELb1ELb0EEENS1_21CollectiveEpilogueFwdINS6_IJSA_SA_SA_EEES9_SD_SF_Li256ELb1ELb1ELb1ELb0EEENS1_36VarlenDynamicPersistentTileSchedulerILi128ELi128ELi256ELi128ELb1ELb1ELb1ELb0ELb1ELb1EEEEEEEEEvNT_6ParamsE,"a",@progbits
	.sectionflags	@""
	.align	4
.nv.constant0._ZN7cutlass13device_kernelIN5flash11enable_sm90INS1_16FlashAttnFwdSm90INS1_25CollectiveMainloopFwdSm90ILi2EN4cute5tupleIJNS5_1CILi1EEES8_S8_EEENS6_IJNS7_ILi128EEESA_NS7_ILi192EEEEEELi128ENS_10bfloat16_tEfNS_4arch4Sm90ELb0ELb0ELb0ELb1ELb0ELb0ELb0ELb1ELb1ELb1ELb1ELb0EEENS1_21CollectiveEpilogueFwdINS6_IJSA_SA_SA_EEES9_SD_SF_Li256ELb1ELb1ELb1ELb0EEENS1_36VarlenDynamicPersistentTileSchedulerILi128ELi128ELi256ELi128ELb1ELb1ELb1ELb0ELb1ELb1EEEEEEEEEvNT_6ParamsE:
	.zero		3584


//--------------------- .nv.constant0._ZN7cutlass13device_kernelIN5flash11enable_sm90INS1_16FlashAttnFwdSm90INS1_25CollectiveMainloopFwdSm90ILi2EN4cute5tupleIJNS5_1CILi1EEES8_S8_EEENS6_IJNS7_ILi128EEESA_NS7_ILi192EEEEEELi128ENS_10bfloat16_tEfNS_4arch4Sm90ELb0ELb0ELb0ELb1ELb0ELb1ELb0ELb1ELb1ELb1ELb1ELb0EEENS1_21CollectiveEpilogueFwdINS6_IJSA_SA_SA_EEES9_SD_SF_Li256ELb1ELb1ELb1ELb0EEENS1_36VarlenDynamicPersistentTileSchedulerILi128ELi128ELi256ELi128ELb1ELb1ELb1ELb0ELb1ELb1EEEEEEEEEvNT_6ParamsE --------------------------
	.section	.nv.constant0._ZN7cutlass13device_kernelIN5flash11enable_sm90INS1_16FlashAttnFwdSm90INS1_25CollectiveMainloopFwdSm90ILi2EN4cute5tupleIJNS5_1CILi1EEES8_S8_EEENS6_IJNS7_ILi128EEESA_NS7_ILi192EEEEEELi128ENS_10bfloat16_tEfNS_4arch4Sm90ELb0ELb0ELb0ELb1ELb0ELb1ELb0ELb1ELb1ELb1ELb1ELb0EEENS1_21CollectiveEpilogueFwdINS6_IJSA_SA_SA_EEES9_SD_SF_Li256ELb1ELb1ELb1ELb0EEENS1_36VarlenDynamicPersistentTileSchedulerILi128ELi128ELi256ELi128ELb1ELb1ELb1ELb0ELb1ELb1EEEEEEEEEvNT_6ParamsE,"a",@progbits
	.sectionflags	@""
	.align	4
.nv.constant0._ZN7cutlass13device_kernelIN5flash11enable_sm90INS1_16FlashAttnFwdSm90INS1_25CollectiveMainloopFwdSm90ILi2EN4cute5tupleIJNS5_1CILi1EEES8_S8_EEENS6_IJNS7_ILi128EEESA_NS7_ILi192EEEEEELi128ENS_10bfloat16_tEfNS_4arch4Sm90ELb0ELb0ELb0ELb1ELb0ELb1ELb0ELb1ELb1ELb1ELb1ELb0EEENS1_21CollectiveEpilogueFwdINS6_IJSA_SA_SA_EEES9_SD_SF_Li256ELb1ELb1ELb1ELb0EEENS1_36VarlenDynamicPersistentTileSchedulerILi128ELi128ELi256ELi128ELb1ELb1ELb1ELb0ELb1ELb1EEEEEEEEEvNT_6ParamsE:
	.zero		3584


//--------------------- .nv.constant0._ZN7cutlass13device_kernelIN5flash11enable_sm90INS1_16FlashAttnFwdSm90INS1_25CollectiveMainloopFwdSm90ILi2EN4cute5tupleIJNS5_1CILi1EEES8_S8_EEENS6_IJNS7_ILi128EEENS7_ILi96EEENS7_ILi192EEEEEELi128ENS_10bfloat16_tEfNS_4arch4Sm90ELb0ELb1ELb0ELb0ELb0ELb0ELb0ELb1ELb1ELb1ELb1ELb0EEENS1_21CollectiveEpilogueFwdINS6_IJSA_SA_SB_EEES9_SE_SG_Li256ELb0ELb1ELb1ELb0EEENS1_19SingleTileSchedulerILb0ELb1ELb1ELi128EEEEEEEEEvNT_6ParamsE --------------------------
	.section	.nv.constant0._ZN7cutlass13device_kernelIN5flash11enable_sm90INS1_16FlashAttnFwdSm90INS1_25CollectiveMainloopFwdSm90ILi2EN4cute5tupleIJNS5_1CILi1EEES8_S8_EEENS6_IJNS7_ILi128EEENS7_ILi96EEENS7_ILi192EEEEEELi128ENS_10bfloat16_tEfNS_4arch4Sm90ELb0ELb1ELb0ELb0ELb0ELb0ELb0ELb1ELb1ELb1ELb1ELb0EEENS1_21CollectiveEpilogueFwdINS6_IJSA_SA_SB_EEES9_SE_SG_Li256ELb0ELb1ELb1ELb0EEENS1_19SingleTileSchedulerILb0ELb1ELb1ELi128EEEEEEEEEvNT_6ParamsE,"a",@progbits
	.sectionflags	@""
	.align	4
.nv.constant0._ZN7cutlass13device_kernelIN5flash11enable_sm90INS1_16FlashAttnFwdSm90INS1_25CollectiveMainloopFwdSm90ILi2EN4cute5tupleIJNS5_1CILi1EEES8_S8_EEENS6_IJNS7_ILi128EEENS7_ILi96EEENS7_ILi192EEEEEELi128ENS_10bfloat16_tEfNS_4arch4Sm90ELb0ELb1ELb0ELb0ELb0ELb0ELb0ELb1ELb1ELb1ELb1ELb0EEENS1_21CollectiveEpilogueFwdINS6_IJSA_SA_SB_EEES9_SE_SG_Li256ELb0ELb1ELb1ELb0EEENS1_19SingleTileSchedulerILb0ELb1ELb1ELi128EEEEEEEEEvNT_6ParamsE:
	.zero		3456


//--------------------- .nv.constant0._ZN7cutlass13device_kernelIN5flash11enable_sm90INS1_16FlashAttnFwdSm90INS1_25CollectiveMainloopFwdSm90ILi2EN4cute5tupleIJNS5_1CILi1EEES8_S8_EEENS6_IJNS7_ILi128EEENS7_ILi96EEENS7_ILi192EEEEEELi128ENS_10bfloat16_tEfNS_4arch4Sm90ELb0ELb1ELb0ELb1ELb0ELb0ELb0ELb1ELb1ELb1ELb1ELb0EEENS1_21CollectiveEpilogueFwdINS6_IJSA_SA_SB_EEES9_SE_SG_Li256ELb1ELb1ELb1ELb0EEENS1_36VarlenDynamicPersistentTileSchedulerILi128ELi96ELi256ELi128ELb1ELb1ELb1ELb1ELb0ELb1EEEEEEEEEvNT_6ParamsE --------------------------
	.section	.nv.constant0._ZN7cutlass13device_kernelIN5flash11enable_sm90INS1_16FlashAttnFwdSm90INS1_25CollectiveMainloopFwdSm90ILi2EN4cute5tupleIJNS5_1CILi1EEES8_S8_EEENS6_IJNS7_ILi128EEENS7_ILi96EEENS7_ILi192EEEEEELi128ENS_10bfloat16_tEfNS_4arch4Sm90ELb0ELb1ELb0ELb1ELb0ELb0ELb0ELb1ELb1ELb1ELb1ELb0EEENS1_21CollectiveEpilogueFwdINS6_IJSA_SA_SB_EEES9_SE_SG_Li256ELb1ELb1ELb1ELb0EEENS1_36VarlenDynamicPersistentTileSchedulerILi128ELi96ELi256ELi128ELb1ELb1ELb1ELb1ELb0ELb1EEEEEEEEEvNT_6ParamsE,"a",@progbits
	.sectionflags	@""
	.align	4
.nv.constant0._ZN7cutlass13device_kernelIN5flash11enable_sm90INS1_16FlashAttnFwdSm90INS1_25CollectiveMainloopFwdSm90ILi2EN4cute5tupleIJNS5_1CILi1EEES8_S8_EEENS6_IJNS7_ILi128EEENS7_ILi96EEENS7_ILi192EEEEEELi128ENS_10bfloat16_tEfNS_4arch4Sm90ELb0ELb1ELb0ELb1ELb0ELb0ELb0ELb1ELb1ELb1ELb1ELb0EEENS1_21CollectiveEpilogueFwdINS6_IJSA_SA_SB_EEES9_SE_SG_Li256ELb1ELb1ELb1ELb0EEENS1_36VarlenDynamicPersistentTileSchedulerILi128ELi96ELi256ELi128ELb1ELb1ELb1ELb1ELb0ELb1EEEEEEEEEvNT_6ParamsE:
	.zero		3584


//--------------------- .nv.constant0._ZN7cutlass13device_kernelIN5flash11enable_sm90INS1_16FlashAttnFwdSm90INS1_25CollectiveMainloopFwdSm90ILi2EN4cute5tupleIJNS5_1CILi1EEES8_S8_EEENS6_IJNS7_ILi128EEENS7_ILi96EEENS7_ILi192EEEEEELi128ENS_10bfloat16_tEfNS_4arch4Sm90ELb0ELb1ELb0ELb1ELb0ELb1ELb0ELb1ELb1ELb1ELb1ELb0EEENS1_21CollectiveEpilogueFwdINS6_IJSA_SA_SB_EEES9_SE_SG_Li256ELb1ELb1ELb1ELb0EEENS1_36VarlenDynamicPersistentTileSchedulerILi128ELi96ELi256ELi128ELb1ELb1ELb1ELb1ELb0ELb1EEEEEEEEEvNT_6ParamsE --------------------------
	.section	.nv.constant0._ZN7cutlass13device_kernelIN5flash11enable_sm90INS1_16FlashAttnFwdSm90INS1_25CollectiveMainloopFwdSm90ILi2EN4cute5tupleIJNS5_1CILi1EEES8_S8_EEENS6_IJNS7_ILi128EEENS7_ILi96EEENS7_ILi192EEEEEELi128ENS_10bfloat16_tEfNS_4arch4Sm90ELb0ELb1ELb0ELb1ELb0ELb1ELb0ELb1ELb1ELb1ELb1ELb0EEENS1_21CollectiveEpilogueFwdINS6_IJSA_SA_SB_EEES9_SE_SG_Li256ELb1ELb1ELb1ELb0EEENS1_36VarlenDynamicPersistentTileSchedulerILi128ELi96ELi256ELi128ELb1ELb1ELb1ELb1ELb0ELb1EEEEEEEEEvNT_6ParamsE,"a",@progbits
	.sectionflags	@""
	.align	4
.nv.constant0._ZN7cutlass13device_kernelIN5flash11enable_sm90INS1_16FlashAttnFwdSm90INS1_25CollectiveMainloopFwdSm90ILi2EN4cute5tupleIJNS5_1CILi1EEES8_S8_EEENS6_IJNS7_ILi128EEENS7_ILi96EEENS7_ILi192EEEEEELi128ENS_10bfloat16_tEfNS_4arch4Sm90ELb0ELb1ELb0ELb1ELb0ELb1ELb0ELb1ELb1ELb1ELb1ELb0EEENS1_21CollectiveEpilogueFwdINS6_IJSA_SA_SB_EEES9_SE_SG_Li256ELb1ELb1ELb1ELb0EEENS1_36VarlenDynamicPersistentTileSchedulerILi128ELi96ELi256ELi128ELb1ELb1ELb1ELb1ELb0ELb1EEEEEEEEEvNT_6ParamsE:
	.zero		3584


//--------------------- .nv.constant0._ZN7cutlass13device_kernelIN5flash11enable_sm90INS1_16FlashAttnFwdSm90INS1_25CollectiveMainloopFwdSm90ILi2EN4cute5tupleIJNS5_1CILi1EEES8_S8_EEENS6_IJNS7_ILi128EEESA_NS7_ILi192EEEEEELi128ENS_10bfloat16_tEfNS_4arch4Sm90ELb1ELb0ELb0ELb0ELb0ELb0ELb0ELb1ELb1ELb1ELb1ELb0EEENS1_21CollectiveEpilogueFwdINS6_IJSA_SA_SA_EEES9_SD_SF_Li256ELb0ELb1ELb1ELb0EEENS1_19SingleTileSchedulerILb0ELb1ELb1ELi128EEEEEEEEEvNT_6ParamsE --------------------------
	.section	.nv.constant0._ZN7cutlass13device_kernelIN5flash11enable_sm90INS1_16FlashAttnFwdSm90INS1_25CollectiveMainloopFwdSm90ILi2EN4cute5tupleIJNS5_1CILi1EEES8_S8_EEENS6_IJNS7_ILi128EEESA_NS7_ILi192EEEEEELi128ENS_10bfloat16_tEfNS_4arch4Sm90ELb1ELb0ELb0ELb0ELb0ELb0ELb0ELb1ELb1ELb1ELb1ELb0EEENS1_21CollectiveEpilogueFwdINS6_IJSA_SA_SA_EEES9_SD_SF_Li256ELb0ELb1ELb1ELb0EEENS1_19SingleTileSchedulerILb0ELb1ELb1ELi128EEEEEEEEEvNT_6ParamsE,"a",@progbits
	.sectionflags	@""
	.align	4
.nv.constant0._ZN7cutlass13device_kernelIN5flash11enable_sm90INS1_16FlashAttnFwdSm90INS1_25CollectiveMainloopFwdSm90ILi2EN4cute5tupleIJNS5_1CILi1EEES8_S8_EEENS6_IJNS7_ILi128EEESA_NS7_ILi192EEEEEELi128ENS_10bfloat16_tEfNS_4arch4Sm90ELb1ELb0ELb0ELb0ELb0ELb0ELb0ELb1ELb1ELb1ELb1ELb0EEENS1_21CollectiveEpilogueFwdINS6_IJSA_SA_SA_EEES9_SD_SF_Li256ELb0ELb1ELb1ELb0EEENS1_19SingleTileSchedulerILb0ELb1ELb1ELi128EEEEEEEEEvNT_6ParamsE:
	.zero		3456


//--------------------- .nv.constant0._ZN7cutlass13device_kernelIN5flash11enable_sm90INS1_16FlashAttnFwdSm90INS1_25CollectiveMainloopFwdSm90ILi2EN4cute5tupleIJNS5_1CILi1EEES8_S8_EEENS6_IJNS7_ILi128EEESA_NS7_ILi192EEEEEELi128ENS_10bfloat16_tEfNS_4arch4Sm90ELb1ELb0ELb0ELb1ELb0ELb0ELb0ELb1ELb1ELb1ELb1ELb0EEENS1_21CollectiveEpilogueFwdINS6_IJSA_SA_SA_EEES9_SD_SF_Li256ELb1ELb1ELb1ELb0EEENS1_36VarlenDynamicPersistentTileSchedulerILi128ELi128ELi256ELi128ELb1ELb1ELb1ELb1ELb1ELb1EEEEEEEEEvNT_6ParamsE --------------------------
	.section	.nv.constant0._ZN7cutlass13device_kernelIN5flash11enable_sm90INS1_16FlashAttnFwdSm90INS1_25CollectiveMainloopFwdSm90ILi2EN4cute5tupleIJNS5_1CILi1EEES8_S8_EEENS6_IJNS7_ILi128EEESA_NS7_ILi192EEEEEELi128ENS_10bfloat16_tEfNS_4arch4Sm90ELb1ELb0ELb0ELb1ELb0ELb0ELb0ELb1ELb1ELb1ELb1ELb0EEENS1_21CollectiveEpilogueFwdINS6_IJSA_SA_SA_EEES9_SD_SF_Li256ELb1ELb1ELb1ELb0EEENS1_36VarlenDynamicPersistentTileSchedulerILi128ELi128ELi256ELi128ELb1ELb1ELb1ELb1ELb1ELb1EEEEEEEEEvNT_6ParamsE,"a",@progbits
	.sectionflags	@""
	.align	4
.nv.constant0._ZN7cutlass13device_kernelIN5flash11enable_sm90INS1_16FlashAttnFwdSm90INS1_25CollectiveMainloopFwdSm90ILi2EN4cute5tupleIJNS5_1CILi1EEES8_S8_EEENS6_IJNS7_ILi128EEESA_NS7_ILi192EEEEEELi128ENS_10bfloat16_tEfNS_4arch4Sm90ELb1ELb0ELb0ELb1ELb0ELb0ELb0ELb1ELb1ELb1ELb1ELb0EEENS1_21CollectiveEpilogueFwdINS6_IJSA_SA_SA_EEES9_SD_SF_Li256ELb1ELb1ELb1ELb0EEENS1_36VarlenDynamicPersistentTileSchedulerILi128ELi128ELi256ELi128ELb1ELb1ELb1ELb1ELb1ELb1EEEEEEEEEvNT_6ParamsE:
	.zero		3584


//--------------------- .nv.constant0._ZN7cutlass13device_kernelIN5flash11enable_sm90INS1_16FlashAttnFwdSm90INS1_25CollectiveMainloopFwdSm90ILi2EN4cute5tupleIJNS5_1CILi1EEES8_S8_EEENS6_IJNS7_ILi128EEESA_NS7_ILi192EEEEEELi128ENS_10bfloat16_tEfNS_4arch4Sm90ELb1ELb0ELb0ELb1ELb0ELb1ELb0ELb1ELb1ELb1ELb1ELb0EEENS1_21CollectiveEpilogueFwdINS6_IJSA_SA_SA_EEES9_SD_SF_Li256ELb1ELb1ELb1ELb0EEENS1_36VarlenDynamicPersistentTileSchedulerILi128ELi128ELi256ELi128ELb1ELb1ELb1ELb1ELb1ELb1EEEEEEEEEvNT_6ParamsE --------------------------
	.section	.nv.constant0._ZN7cutlass13device_kernelIN5flash11enable_sm90INS1_16FlashAttnFwdSm90INS1_25CollectiveMainloopFwdSm90ILi2EN4cute5tupleIJNS5_1CILi1EEES8_S8_EEENS6_IJNS7_ILi128EEESA_NS7_ILi192EEEEEELi128ENS_10bfloat16_tEfNS_4arch4Sm90ELb1ELb0ELb0ELb1ELb0ELb1ELb0ELb1ELb1ELb1ELb1ELb0EEENS1_21CollectiveEpilogueFwdINS6_IJSA_SA_SA_EEES9_SD_SF_Li256ELb1ELb1ELb1ELb0EEENS1_36VarlenDynamicPersistentTileSchedulerILi128ELi128ELi256ELi128ELb1ELb1ELb1ELb1ELb1ELb1EEEEEEEEEvNT_6ParamsE,"a",@progbits
	.sectionflags	@""
	.align	4
.nv.constant0._ZN7cutlass13device_kernelIN5flash11enable_sm90INS1_16FlashAttnFwdSm90INS1_25CollectiveMainloopFwdSm90ILi2EN4cute5tupleIJNS5_1CILi1EEES8_S8_EEENS6_IJNS7_ILi128EEESA_NS7_ILi192EEEEEELi128ENS_10bfloat16_tEfNS_4arch4Sm90ELb1ELb0ELb0ELb1ELb0ELb1ELb0ELb1ELb1ELb1ELb1ELb0EEENS1_21CollectiveEpilogueFwdINS6_IJSA_SA_SA_EEES9_SD_SF_Li256ELb1ELb1ELb1ELb0EEENS1_36VarlenDynamicPersistentTileSchedulerILi128ELi128ELi256ELi128ELb1ELb1ELb1ELb1ELb1ELb1EEEEEEEEEvNT_6ParamsE:
	.zero		3584


//--------------------- SYMBOLS --------------------------

	.type		.nv.reservedSmem.offset0,@object
	.size		.nv.reservedSmem.offset0,0x4
